//
// Generated by NVIDIA NVVM Compiler
//
// Compiler Build ID: CL-36424714
// Cuda compilation tools, release 13.0, V13.0.88
// Based on NVVM 20.0.0
//

.version 9.0
.target sm_100
.address_size 64

	// .globl	_Z9addKernelPiPKiS1_

.visible .entry _Z9addKernelPiPKiS1_(
	.param .u64 .ptr .align 1 _Z9addKernelPiPKiS1__param_0,
	.param .u64 .ptr .align 1 _Z9addKernelPiPKiS1__param_1,
	.param .u64 .ptr .align 1 _Z9addKernelPiPKiS1__param_2
)
{
	.reg .b32 	%r<5>;
	.reg .b64 	%rd<11>;

	ld.param.u64 	%rd1, [_Z9addKernelPiPKiS1__param_0];
	ld.param.u64 	%rd2, [_Z9addKernelPiPKiS1__param_1];
	ld.param.u64 	%rd3, [_Z9addKernelPiPKiS1__param_2];
	cvta.to.global.u64 	%rd4, %rd1;
	cvta.to.global.u64 	%rd5, %rd3;
	cvta.to.global.u64 	%rd6, %rd2;
	mov.u32 	%r1, %tid.x;
	mul.wide.u32 	%rd7, %r1, 4;
	add.s64 	%rd8, %rd6, %rd7;
	ld.global.u32 	%r2, [%rd8];
	add.s64 	%rd9, %rd5, %rd7;
	ld.global.u32 	%r3, [%rd9];
	add.s32 	%r4, %r3, %r2;
	add.s64 	%rd10, %rd4, %rd7;
	st.global.u32 	[%rd10], %r4;
	ret;

}
	// .globl	_Z18threadedHistKernelPiS_iii
.visible .entry _Z18threadedHistKernelPiS_iii(
	.param .u64 .ptr .align 1 _Z18threadedHistKernelPiS_iii_param_0,
	.param .u64 .ptr .align 1 _Z18threadedHistKernelPiS_iii_param_1,
	.param .u32 _Z18threadedHistKernelPiS_iii_param_2,
	.param .u32 _Z18threadedHistKernelPiS_iii_param_3,
	.param .u32 _Z18threadedHistKernelPiS_iii_param_4
)
{
	.reg .pred 	%p<10>;
	.reg .b32 	%r<155>;
	.reg .b64 	%rd<72>;

	ld.param.u64 	%rd4, [_Z18threadedHistKernelPiS_iii_param_0];
	ld.param.u64 	%rd5, [_Z18threadedHistKernelPiS_iii_param_1];
	ld.param.u32 	%r23, [_Z18threadedHistKernelPiS_iii_param_2];
	ld.param.u32 	%r24, [_Z18threadedHistKernelPiS_iii_param_3];
	ld.param.u32 	%r25, [_Z18threadedHistKernelPiS_iii_param_4];
	cvta.to.global.u64 	%rd1, %rd4;
	cvta.to.global.u64 	%rd2, %rd5;
	setp.lt.s32 	%p1, %r25, 1;
	@%p1 bra 	$L__BB1_13;
	mov.u32 	%r27, %ctaid.x;
	mov.u32 	%r28, %tid.x;
	mad.lo.s32 	%r29, %r23, %r27, %r28;
	mul.lo.s32 	%r1, %r29, %r25;
	mul.lo.s32 	%r2, %r29, %r24;
	and.b32  	%r3, %r25, 15;
	setp.lt.u32 	%p2, %r25, 16;
	mov.b32 	%r151, 0;
	@%p2 bra 	$L__BB1_4;
	and.b32  	%r151, %r25, 2147483632;
	neg.s32 	%r149, %r151;
	add.s64 	%rd3, %rd2, 32;
	mov.u32 	%r148, %r1;
$L__BB1_3:
	.pragma "nounroll";
	mul.wide.s32 	%rd6, %r148, 4;
	add.s64 	%rd7, %rd3, %rd6;
	ld.global.u32 	%r30, [%rd7+-32];
	add.s32 	%r31, %r30, %r2;
	mul.wide.s32 	%rd8, %r31, 4;
	add.s64 	%rd9, %rd1, %rd8;
	ld.global.u32 	%r32, [%rd9];
	add.s32 	%r33, %r32, 1;
	st.global.u32 	[%rd9], %r33;
	ld.global.u32 	%r34, [%rd7+-28];
	add.s32 	%r35, %r34, %r2;
	mul.wide.s32 	%rd10, %r35, 4;
	add.s64 	%rd11, %rd1, %rd10;
	ld.global.u32 	%r36, [%rd11];
	add.s32 	%r37, %r36, 1;
	st.global.u32 	[%rd11], %r37;
	ld.global.u32 	%r38, [%rd7+-24];
	add.s32 	%r39, %r38, %r2;
	mul.wide.s32 	%rd12, %r39, 4;
	add.s64 	%rd13, %rd1, %rd12;
	ld.global.u32 	%r40, [%rd13];
	add.s32 	%r41, %r40, 1;
	st.global.u32 	[%rd13], %r41;
	ld.global.u32 	%r42, [%rd7+-20];
	add.s32 	%r43, %r42, %r2;
	mul.wide.s32 	%rd14, %r43, 4;
	add.s64 	%rd15, %rd1, %rd14;
	ld.global.u32 	%r44, [%rd15];
	add.s32 	%r45, %r44, 1;
	st.global.u32 	[%rd15], %r45;
	ld.global.u32 	%r46, [%rd7+-16];
	add.s32 	%r47, %r46, %r2;
	mul.wide.s32 	%rd16, %r47, 4;
	add.s64 	%rd17, %rd1, %rd16;
	ld.global.u32 	%r48, [%rd17];
	add.s32 	%r49, %r48, 1;
	st.global.u32 	[%rd17], %r49;
	ld.global.u32 	%r50, [%rd7+-12];
	add.s32 	%r51, %r50, %r2;
	mul.wide.s32 	%rd18, %r51, 4;
	add.s64 	%rd19, %rd1, %rd18;
	ld.global.u32 	%r52, [%rd19];
	add.s32 	%r53, %r52, 1;
	st.global.u32 	[%rd19], %r53;
	ld.global.u32 	%r54, [%rd7+-8];
	add.s32 	%r55, %r54, %r2;
	mul.wide.s32 	%rd20, %r55, 4;
	add.s64 	%rd21, %rd1, %rd20;
	ld.global.u32 	%r56, [%rd21];
	add.s32 	%r57, %r56, 1;
	st.global.u32 	[%rd21], %r57;
	ld.global.u32 	%r58, [%rd7+-4];
	add.s32 	%r59, %r58, %r2;
	mul.wide.s32 	%rd22, %r59, 4;
	add.s64 	%rd23, %rd1, %rd22;
	ld.global.u32 	%r60, [%rd23];
	add.s32 	%r61, %r60, 1;
	st.global.u32 	[%rd23], %r61;
	ld.global.u32 	%r62, [%rd7];
	add.s32 	%r63, %r62, %r2;
	mul.wide.s32 	%rd24, %r63, 4;
	add.s64 	%rd25, %rd1, %rd24;
	ld.global.u32 	%r64, [%rd25];
	add.s32 	%r65, %r64, 1;
	st.global.u32 	[%rd25], %r65;
	ld.global.u32 	%r66, [%rd7+4];
	add.s32 	%r67, %r66, %r2;
	mul.wide.s32 	%rd26, %r67, 4;
	add.s64 	%rd27, %rd1, %rd26;
	ld.global.u32 	%r68, [%rd27];
	add.s32 	%r69, %r68, 1;
	st.global.u32 	[%rd27], %r69;
	ld.global.u32 	%r70, [%rd7+8];
	add.s32 	%r71, %r70, %r2;
	mul.wide.s32 	%rd28, %r71, 4;
	add.s64 	%rd29, %rd1, %rd28;
	ld.global.u32 	%r72, [%rd29];
	add.s32 	%r73, %r72, 1;
	st.global.u32 	[%rd29], %r73;
	ld.global.u32 	%r74, [%rd7+12];
	add.s32 	%r75, %r74, %r2;
	mul.wide.s32 	%rd30, %r75, 4;
	add.s64 	%rd31, %rd1, %rd30;
	ld.global.u32 	%r76, [%rd31];
	add.s32 	%r77, %r76, 1;
	st.global.u32 	[%rd31], %r77;
	ld.global.u32 	%r78, [%rd7+16];
	add.s32 	%r79, %r78, %r2;
	mul.wide.s32 	%rd32, %r79, 4;
	add.s64 	%rd33, %rd1, %rd32;
	ld.global.u32 	%r80, [%rd33];
	add.s32 	%r81, %r80, 1;
	st.global.u32 	[%rd33], %r81;
	ld.global.u32 	%r82, [%rd7+20];
	add.s32 	%r83, %r82, %r2;
	mul.wide.s32 	%rd34, %r83, 4;
	add.s64 	%rd35, %rd1, %rd34;
	ld.global.u32 	%r84, [%rd35];
	add.s32 	%r85, %r84, 1;
	st.global.u32 	[%rd35], %r85;
	ld.global.u32 	%r86, [%rd7+24];
	add.s32 	%r87, %r86, %r2;
	mul.wide.s32 	%rd36, %r87, 4;
	add.s64 	%rd37, %rd1, %rd36;
	ld.global.u32 	%r88, [%rd37];
	add.s32 	%r89, %r88, 1;
	st.global.u32 	[%rd37], %r89;
	ld.global.u32 	%r90, [%rd7+28];
	add.s32 	%r91, %r90, %r2;
	mul.wide.s32 	%rd38, %r91, 4;
	add.s64 	%rd39, %rd1, %rd38;
	ld.global.u32 	%r92, [%rd39];
	add.s32 	%r93, %r92, 1;
	st.global.u32 	[%rd39], %r93;
	add.s32 	%r149, %r149, 16;
	add.s32 	%r148, %r148, 16;
	setp.ne.s32 	%p3, %r149, 0;
	@%p3 bra 	$L__BB1_3;
$L__BB1_4:
	setp.eq.s32 	%p4, %r3, 0;
	@%p4 bra 	$L__BB1_13;
	and.b32  	%r11, %r25, 7;
	setp.lt.u32 	%p5, %r3, 8;
	@%p5 bra 	$L__BB1_7;
	add.s32 	%r94, %r151, %r1;
	mul.wide.s32 	%rd40, %r94, 4;
	add.s64 	%rd41, %rd2, %rd40;
	ld.global.u32 	%r95, [%rd41];
	add.s32 	%r96, %r95, %r2;
	mul.wide.s32 	%rd42, %r96, 4;
	add.s64 	%rd43, %rd1, %rd42;
	ld.global.u32 	%r97, [%rd43];
	add.s32 	%r98, %r97, 1;
	st.global.u32 	[%rd43], %r98;
	ld.global.u32 	%r99, [%rd41+4];
	add.s32 	%r100, %r99, %r2;
	mul.wide.s32 	%rd44, %r100, 4;
	add.s64 	%rd45, %rd1, %rd44;
	ld.global.u32 	%r101, [%rd45];
	add.s32 	%r102, %r101, 1;
	st.global.u32 	[%rd45], %r102;
	ld.global.u32 	%r103, [%rd41+8];
	add.s32 	%r104, %r103, %r2;
	mul.wide.s32 	%rd46, %r104, 4;
	add.s64 	%rd47, %rd1, %rd46;
	ld.global.u32 	%r105, [%rd47];
	add.s32 	%r106, %r105, 1;
	st.global.u32 	[%rd47], %r106;
	ld.global.u32 	%r107, [%rd41+12];
	add.s32 	%r108, %r107, %r2;
	mul.wide.s32 	%rd48, %r108, 4;
	add.s64 	%rd49, %rd1, %rd48;
	ld.global.u32 	%r109, [%rd49];
	add.s32 	%r110, %r109, 1;
	st.global.u32 	[%rd49], %r110;
	ld.global.u32 	%r111, [%rd41+16];
	add.s32 	%r112, %r111, %r2;
	mul.wide.s32 	%rd50, %r112, 4;
	add.s64 	%rd51, %rd1, %rd50;
	ld.global.u32 	%r113, [%rd51];
	add.s32 	%r114, %r113, 1;
	st.global.u32 	[%rd51], %r114;
	ld.global.u32 	%r115, [%rd41+20];
	add.s32 	%r116, %r115, %r2;
	mul.wide.s32 	%rd52, %r116, 4;
	add.s64 	%rd53, %rd1, %rd52;
	ld.global.u32 	%r117, [%rd53];
	add.s32 	%r118, %r117, 1;
	st.global.u32 	[%rd53], %r118;
	ld.global.u32 	%r119, [%rd41+24];
	add.s32 	%r120, %r119, %r2;
	mul.wide.s32 	%rd54, %r120, 4;
	add.s64 	%rd55, %rd1, %rd54;
	ld.global.u32 	%r121, [%rd55];
	add.s32 	%r122, %r121, 1;
	st.global.u32 	[%rd55], %r122;
	ld.global.u32 	%r123, [%rd41+28];
	add.s32 	%r124, %r123, %r2;
	mul.wide.s32 	%rd56, %r124, 4;
	add.s64 	%rd57, %rd1, %rd56;
	ld.global.u32 	%r125, [%rd57];
	add.s32 	%r126, %r125, 1;
	st.global.u32 	[%rd57], %r126;
	add.s32 	%r151, %r151, 8;
$L__BB1_7:
	setp.eq.s32 	%p6, %r11, 0;
	@%p6 bra 	$L__BB1_13;
	and.b32  	%r14, %r25, 3;
	setp.lt.u32 	%p7, %r11, 4;
	@%p7 bra 	$L__BB1_10;
	add.s32 	%r127, %r151, %r1;
	mul.wide.s32 	%rd58, %r127, 4;
	add.s64 	%rd59, %rd2, %rd58;
	ld.global.u32 	%r128, [%rd59];
	add.s32 	%r129, %r128, %r2;
	mul.wide.s32 	%rd60, %r129, 4;
	add.s64 	%rd61, %rd1, %rd60;
	ld.global.u32 	%r130, [%rd61];
	add.s32 	%r131, %r130, 1;
	st.global.u32 	[%rd61], %r131;
	ld.global.u32 	%r132, [%rd59+4];
	add.s32 	%r133, %r132, %r2;
	mul.wide.s32 	%rd62, %r133, 4;
	add.s64 	%rd63, %rd1, %rd62;
	ld.global.u32 	%r134, [%rd63];
	add.s32 	%r135, %r134, 1;
	st.global.u32 	[%rd63], %r135;
	ld.global.u32 	%r136, [%rd59+8];
	add.s32 	%r137, %r136, %r2;
	mul.wide.s32 	%rd64, %r137, 4;
	add.s64 	%rd65, %rd1, %rd64;
	ld.global.u32 	%r138, [%rd65];
	add.s32 	%r139, %r138, 1;
	st.global.u32 	[%rd65], %r139;
	ld.global.u32 	%r140, [%rd59+12];
	add.s32 	%r141, %r140, %r2;
	mul.wide.s32 	%rd66, %r141, 4;
	add.s64 	%rd67, %rd1, %rd66;
	ld.global.u32 	%r142, [%rd67];
	add.s32 	%r143, %r142, 1;
	st.global.u32 	[%rd67], %r143;
	add.s32 	%r151, %r151, 4;
$L__BB1_10:
	setp.eq.s32 	%p8, %r14, 0;
	@%p8 bra 	$L__BB1_13;
	add.s32 	%r154, %r151, %r1;
	neg.s32 	%r153, %r14;
$L__BB1_12:
	.pragma "nounroll";
	mul.wide.s32 	%rd68, %r154, 4;
	add.s64 	%rd69, %rd2, %rd68;
	ld.global.u32 	%r144, [%rd69];
	add.s32 	%r145, %r144, %r2;
	mul.wide.s32 	%rd70, %r145, 4;
	add.s64 	%rd71, %rd1, %rd70;
	ld.global.u32 	%r146, [%rd71];
	add.s32 	%r147, %r146, 1;
	st.global.u32 	[%rd71], %r147;
	add.s32 	%r154, %r154, 1;
	add.s32 	%r153, %r153, 1;
	setp.ne.s32 	%p9, %r153, 0;
	@%p9 bra 	$L__BB1_12;
$L__BB1_13:
	ret;

}
	// .globl	_Z24sumThreadedResultsKernelPlPiii
.visible .entry _Z24sumThreadedResultsKernelPlPiii(
	.param .u64 .ptr .align 1 _Z24sumThreadedResultsKernelPlPiii_param_0,
	.param .u64 .ptr .align 1 _Z24sumThreadedResultsKernelPlPiii_param_1,
	.param .u32 _Z24sumThreadedResultsKernelPlPiii_param_2,
	.param .u32 _Z24sumThreadedResultsKernelPlPiii_param_3
)
{
	.reg .pred 	%p<10>;
	.reg .b32 	%r<35>;
	.reg .b64 	%rd<112>;

	ld.param.u64 	%rd13, [_Z24sumThreadedResultsKernelPlPiii_param_0];
	ld.param.u64 	%rd14, [_Z24sumThreadedResultsKernelPlPiii_param_1];
	ld.param.u32 	%r23, [_Z24sumThreadedResultsKernelPlPiii_param_2];
	ld.param.u32 	%r24, [_Z24sumThreadedResultsKernelPlPiii_param_3];
	cvta.to.global.u64 	%rd1, %rd14;
	mov.u32 	%r1, %tid.x;
	setp.lt.s32 	%p1, %r24, 1;
	@%p1 bra 	$L__BB2_13;
	cvta.to.global.u64 	%rd15, %rd13;
	mul.wide.u32 	%rd16, %r1, 8;
	add.s64 	%rd2, %rd15, %rd16;
	ld.global.u64 	%rd108, [%rd2];
	and.b32  	%r2, %r24, 15;
	setp.lt.u32 	%p2, %r24, 16;
	mov.b32 	%r31, 0;
	@%p2 bra 	$L__BB2_4;
	and.b32  	%r31, %r24, 2147483632;
	neg.s32 	%r29, %r31;
	shl.b32 	%r5, %r23, 4;
	mul.wide.s32 	%rd21, %r23, 4;
	mov.u32 	%r28, %r1;
$L__BB2_3:
	.pragma "nounroll";
	mul.wide.s32 	%rd17, %r28, 4;
	add.s64 	%rd18, %rd1, %rd17;
	ld.global.s32 	%rd19, [%rd18];
	add.s64 	%rd20, %rd108, %rd19;
	st.global.u64 	[%rd2], %rd20;
	add.s64 	%rd22, %rd18, %rd21;
	ld.global.s32 	%rd23, [%rd22];
	add.s64 	%rd24, %rd20, %rd23;
	st.global.u64 	[%rd2], %rd24;
	add.s64 	%rd25, %rd22, %rd21;
	ld.global.s32 	%rd26, [%rd25];
	add.s64 	%rd27, %rd24, %rd26;
	st.global.u64 	[%rd2], %rd27;
	add.s64 	%rd28, %rd25, %rd21;
	ld.global.s32 	%rd29, [%rd28];
	add.s64 	%rd30, %rd27, %rd29;
	st.global.u64 	[%rd2], %rd30;
	add.s64 	%rd31, %rd28, %rd21;
	ld.global.s32 	%rd32, [%rd31];
	add.s64 	%rd33, %rd30, %rd32;
	st.global.u64 	[%rd2], %rd33;
	add.s64 	%rd34, %rd31, %rd21;
	ld.global.s32 	%rd35, [%rd34];
	add.s64 	%rd36, %rd33, %rd35;
	st.global.u64 	[%rd2], %rd36;
	add.s64 	%rd37, %rd34, %rd21;
	ld.global.s32 	%rd38, [%rd37];
	add.s64 	%rd39, %rd36, %rd38;
	st.global.u64 	[%rd2], %rd39;
	add.s64 	%rd40, %rd37, %rd21;
	ld.global.s32 	%rd41, [%rd40];
	add.s64 	%rd42, %rd39, %rd41;
	st.global.u64 	[%rd2], %rd42;
	add.s64 	%rd43, %rd40, %rd21;
	ld.global.s32 	%rd44, [%rd43];
	add.s64 	%rd45, %rd42, %rd44;
	st.global.u64 	[%rd2], %rd45;
	add.s64 	%rd46, %rd43, %rd21;
	ld.global.s32 	%rd47, [%rd46];
	add.s64 	%rd48, %rd45, %rd47;
	st.global.u64 	[%rd2], %rd48;
	add.s64 	%rd49, %rd46, %rd21;
	ld.global.s32 	%rd50, [%rd49];
	add.s64 	%rd51, %rd48, %rd50;
	st.global.u64 	[%rd2], %rd51;
	add.s64 	%rd52, %rd49, %rd21;
	ld.global.s32 	%rd53, [%rd52];
	add.s64 	%rd54, %rd51, %rd53;
	st.global.u64 	[%rd2], %rd54;
	add.s64 	%rd55, %rd52, %rd21;
	ld.global.s32 	%rd56, [%rd55];
	add.s64 	%rd57, %rd54, %rd56;
	st.global.u64 	[%rd2], %rd57;
	add.s64 	%rd58, %rd55, %rd21;
	ld.global.s32 	%rd59, [%rd58];
	add.s64 	%rd60, %rd57, %rd59;
	st.global.u64 	[%rd2], %rd60;
	add.s64 	%rd61, %rd58, %rd21;
	ld.global.s32 	%rd62, [%rd61];
	add.s64 	%rd63, %rd60, %rd62;
	st.global.u64 	[%rd2], %rd63;
	add.s64 	%rd64, %rd61, %rd21;
	ld.global.s32 	%rd65, [%rd64];
	add.s64 	%rd108, %rd63, %rd65;
	st.global.u64 	[%rd2], %rd108;
	add.s32 	%r29, %r29, 16;
	add.s32 	%r28, %r28, %r5;
	setp.ne.s32 	%p3, %r29, 0;
	@%p3 bra 	$L__BB2_3;
$L__BB2_4:
	setp.eq.s32 	%p4, %r2, 0;
	@%p4 bra 	$L__BB2_13;
	and.b32  	%r11, %r24, 7;
	setp.lt.u32 	%p5, %r2, 8;
	@%p5 bra 	$L__BB2_7;
	mad.lo.s32 	%r26, %r31, %r23, %r1;
	mul.wide.s32 	%rd66, %r26, 4;
	add.s64 	%rd67, %rd1, %rd66;
	ld.global.s32 	%rd68, [%rd67];
	add.s64 	%rd69, %rd108, %rd68;
	st.global.u64 	[%rd2], %rd69;
	mul.wide.s32 	%rd70, %r23, 4;
	add.s64 	%rd71, %rd67, %rd70;
	ld.global.s32 	%rd72, [%rd71];
	add.s64 	%rd73, %rd69, %rd72;
	st.global.u64 	[%rd2], %rd73;
	add.s64 	%rd74, %rd71, %rd70;
	ld.global.s32 	%rd75, [%rd74];
	add.s64 	%rd76, %rd73, %rd75;
	st.global.u64 	[%rd2], %rd76;
	add.s64 	%rd77, %rd74, %rd70;
	ld.global.s32 	%rd78, [%rd77];
	add.s64 	%rd79, %rd76, %rd78;
	st.global.u64 	[%rd2], %rd79;
	add.s64 	%rd80, %rd77, %rd70;
	ld.global.s32 	%rd81, [%rd80];
	add.s64 	%rd82, %rd79, %rd81;
	st.global.u64 	[%rd2], %rd82;
	add.s64 	%rd83, %rd80, %rd70;
	ld.global.s32 	%rd84, [%rd83];
	add.s64 	%rd85, %rd82, %rd84;
	st.global.u64 	[%rd2], %rd85;
	add.s64 	%rd86, %rd83, %rd70;
	ld.global.s32 	%rd87, [%rd86];
	add.s64 	%rd88, %rd85, %rd87;
	st.global.u64 	[%rd2], %rd88;
	add.s64 	%rd89, %rd86, %rd70;
	ld.global.s32 	%rd90, [%rd89];
	add.s64 	%rd108, %rd88, %rd90;
	st.global.u64 	[%rd2], %rd108;
	add.s32 	%r31, %r31, 8;
$L__BB2_7:
	setp.eq.s32 	%p6, %r11, 0;
	@%p6 bra 	$L__BB2_13;
	and.b32  	%r14, %r24, 3;
	setp.lt.u32 	%p7, %r11, 4;
	@%p7 bra 	$L__BB2_10;
	mad.lo.s32 	%r27, %r31, %r23, %r1;
	mul.wide.s32 	%rd91, %r27, 4;
	add.s64 	%rd92, %rd1, %rd91;
	ld.global.s32 	%rd93, [%rd92];
	add.s64 	%rd94, %rd108, %rd93;
	st.global.u64 	[%rd2], %rd94;
	mul.wide.s32 	%rd95, %r23, 4;
	add.s64 	%rd96, %rd92, %rd95;
	ld.global.s32 	%rd97, [%rd96];
	add.s64 	%rd98, %rd94, %rd97;
	st.global.u64 	[%rd2], %rd98;
	add.s64 	%rd99, %rd96, %rd95;
	ld.global.s32 	%rd100, [%rd99];
	add.s64 	%rd101, %rd98, %rd100;
	st.global.u64 	[%rd2], %rd101;
	add.s64 	%rd102, %rd99, %rd95;
	ld.global.s32 	%rd103, [%rd102];
	add.s64 	%rd108, %rd101, %rd103;
	st.global.u64 	[%rd2], %rd108;
	add.s32 	%r31, %r31, 4;
$L__BB2_10:
	setp.eq.s32 	%p8, %r14, 0;
	@%p8 bra 	$L__BB2_13;
	mad.lo.s32 	%r34, %r31, %r23, %r1;
	neg.s32 	%r33, %r14;
$L__BB2_12:
	.pragma "nounroll";
	mul.wide.s32 	%rd104, %r34, 4;
	add.s64 	%rd105, %rd1, %rd104;
	ld.global.s32 	%rd106, [%rd105];
	add.s64 	%rd108, %rd108, %rd106;
	st.global.u64 	[%rd2], %rd108;
	add.s32 	%r34, %r34, %r23;
	add.s32 	%r33, %r33, 1;
	setp.ne.s32 	%p9, %r33, 0;
	@%p9 bra 	$L__BB2_12;
$L__BB2_13:
	ret;

}


// ===== COMPILED SASS (sm_100) =====

	.target	sm_100

	.elftype	@"ET_EXEC"


//--------------------- .note.nv.tkinfo           --------------------------
	.section	.note.nv.tkinfo,"",@"SHT_NOTE"
	.sectionflags	@"SHF_NOTE_NV_TKINFO"
	.tkinfo
        /*0018*/ 	.word	0x00000002
        /*0030*/ 	.string	""
        /*0030*/ 	.string	"ptxas"
        /*0030*/ 	.string	"Cuda compilation tools, release 13.0, V13.0.88"
        /*0030*/ 	.string	"Build cuda_13.0.r13.0/compiler.36424714_0"
        /*0030*/ 	.string	"-arch sm_100 -m 64 "



//--------------------- .note.nv.cuinfo           --------------------------
	.section	.note.nv.cuinfo,"",@"SHT_NOTE"
	.sectionflags	@"SHF_NOTE_NV_CUINFO"
        /*0018*/ 	.short	0x0002
        /*001a*/ 	.short	0x0064
        /*001c*/ 	.short	0x0082
	.zero		2


//--------------------- .nv.info                  --------------------------
	.section	.nv.info,"",@"SHT_CUDA_INFO"
	.align	4


	//----- nvinfo : EIATTR_REGCOUNT
	.align		4
        /*0000*/ 	.byte	0x04, 0x2f
        /*0002*/ 	.short	(.L_1 - .L_0)
	.align		4
.L_0:
        /*0004*/ 	.word	index@(_Z9addKernelPiPKiS1_)
        /*0008*/ 	.word	0x0000000c


	//----- nvinfo : EIATTR_FRAME_SIZE
	.align		4
.L_1:
        /*000c*/ 	.byte	0x04, 0x11
        /*000e*/ 	.short	(.L_3 - .L_2)
	.align		4
.L_2:
        /*0010*/ 	.word	index@(_Z9addKernelPiPKiS1_)
        /*0014*/ 	.word	0x00000000


	//----- nvinfo : EIATTR_REGCOUNT
	.align		4
.L_3:
        /*0018*/ 	.byte	0x04, 0x2f
        /*001a*/ 	.short	(.L_5 - .L_4)
	.align		4
.L_4:
        /*001c*/ 	.word	index@(_Z18threadedHistKernelPiS_iii)
        /*0020*/ 	.word	0x00000018


	//----- nvinfo : EIATTR_FRAME_SIZE
	.align		4
.L_5:
        /*0024*/ 	.byte	0x04, 0x11
        /*0026*/ 	.short	(.L_7 - .L_6)
	.align		4
.L_6:
        /*0028*/ 	.word	index@(_Z18threadedHistKernelPiS_iii)
        /*002c*/ 	.word	0x00000000


	//----- nvinfo : EIATTR_REGCOUNT
	.align		4
.L_7:
        /*0030*/ 	.byte	0x04, 0x2f
        /*0032*/ 	.short	(.L_9 - .L_8)
	.align		4
.L_8:
        /*0034*/ 	.word	index@(_Z24sumThreadedResultsKernelPlPiii)
        /*0038*/ 	.word	0x0000001c


	//----- nvinfo : EIATTR_FRAME_SIZE
	.align		4
.L_9:
        /*003c*/ 	.byte	0x04, 0x11
        /*003e*/ 	.short	(.L_11 - .L_10)
	.align		4
.L_10:
        /*0040*/ 	.word	index@(_Z24sumThreadedResultsKernelPlPiii)
        /*0044*/ 	.word	0x00000000


	//----- nvinfo : EIATTR_MIN_STACK_SIZE
	.align		4
.L_11:
        /*0048*/ 	.byte	0x04, 0x12
        /*004a*/ 	.short	(.L_13 - .L_12)
	.align		4
.L_12:
        /*004c*/ 	.word	index@(_Z24sumThreadedResultsKernelPlPiii)
        /*0050*/ 	.word	0x00000000


	//----- nvinfo : EIATTR_MIN_STACK_SIZE
	.align		4
.L_13:
        /*0054*/ 	.byte	0x04, 0x12
        /*0056*/ 	.short	(.L_15 - .L_14)
	.align		4
.L_14:
        /*0058*/ 	.word	index@(_Z18threadedHistKernelPiS_iii)
        /*005c*/ 	.word	0x00000000


	//----- nvinfo : EIATTR_MIN_STACK_SIZE
	.align		4
.L_15:
        /*0060*/ 	.byte	0x04, 0x12
        /*0062*/ 	.short	(.L_17 - .L_16)
	.align		4
.L_16:
        /*0064*/ 	.word	index@(_Z9addKernelPiPKiS1_)
        /*0068*/ 	.word	0x00000000
.L_17:


//--------------------- .nv.compat                --------------------------
	.section	.nv.compat,"",@"SHT_CUDA_COMPAT_INFO"
	.align	4
        /*0000*/ 	.byte	0x02, 0x09, 0x00, 0x00, 0x02, 0x02, 0x01, 0x00, 0x02, 0x05, 0x05, 0x00, 0x03, 0x07, 0x01, 0x01
        /*0010*/ 	.byte	0x02, 0x03, 0x00, 0x00, 0x02, 0x06, 0x01, 0x00, 0x04, 0x0b, 0x08, 0x00, 0x09, 0x00, 0x00, 0x00
        /*0020*/ 	.byte	0x00, 0x00, 0x00, 0x00


//--------------------- .nv.info._Z24sumThreadedResultsKernelPlPiii --------------------------
	.section	.nv.info._Z24sumThreadedResultsKernelPlPiii,"",@"SHT_CUDA_INFO"
	.sectionflags	@""
	.align	4


	//----- nvinfo : EIATTR_CUDA_API_VERSION
	.align		4
        /*0000*/ 	.byte	0x04, 0x37
        /*0002*/ 	.short	(.L_19 - .L_18)
.L_18:
        /*0004*/ 	.word	0x00000082


	//----- nvinfo : EIATTR_KPARAM_INFO
	.align		4
.L_19:
        /*0008*/ 	.byte	0x04, 0x17
        /*000a*/ 	.short	(.L_21 - .L_20)
.L_20:
        /*000c*/ 	.word	0x00000000
        /*0010*/ 	.short	0x0003
        /*0012*/ 	.short	0x0014
        /*0014*/ 	.byte	0x00, 0xf0, 0x11, 0x00


	//----- nvinfo : EIATTR_KPARAM_INFO
	.align		4
.L_21:
        /*0018*/ 	.byte	0x04, 0x17
        /*001a*/ 	.short	(.L_23 - .L_22)
.L_22:
        /*001c*/ 	.word	0x00000000
        /*0020*/ 	.short	0x0002
        /*0022*/ 	.short	0x0010
        /*0024*/ 	.byte	0x00, 0xf0, 0x11, 0x00


	//----- nvinfo : EIATTR_KPARAM_INFO
	.align		4
.L_23:
        /*0028*/ 	.byte	0x04, 0x17
        /*002a*/ 	.short	(.L_25 - .L_24)
.L_24:
        /*002c*/ 	.word	0x00000000
        /*0030*/ 	.short	0x0001
        /*0032*/ 	.short	0x0008
        /*0034*/ 	.byte	0x00, 0xf5, 0x21, 0x00


	//----- nvinfo : EIATTR_KPARAM_INFO
	.align		4
.L_25:
        /*0038*/ 	.byte	0x04, 0x17
        /*003a*/ 	.short	(.L_27 - .L_26)
.L_26:
        /*003c*/ 	.word	0x00000000
        /*0040*/ 	.short	0x0000
        /*0042*/ 	.short	0x0000
        /*0044*/ 	.byte	0x00, 0xf5, 0x21, 0x00


	//----- nvinfo : EIATTR_SPARSE_MMA_MASK
	.align		4
.L_27:
        /*0048*/ 	.byte	0x03, 0x50
        /*004a*/ 	.short	0x0000


	//----- nvinfo : EIATTR_MAXREG_COUNT
	.align		4
        /*004c*/ 	.byte	0x03, 0x1b
        /*004e*/ 	.short	0x00ff


	//----- nvinfo : EIATTR_MERCURY_ISA_VERSION
	.align		4
        /*0050*/ 	.byte	0x03, 0x5f
        /*0052*/ 	.short	0x0101


	//----- nvinfo : EIATTR_VRC_CTA_INIT_COUNT
	.align		4
        /*0054*/ 	.byte	0x02, 0x4a
	.zero		1
	.zero		1


	//----- nvinfo : EIATTR_EXIT_INSTR_OFFSETS
	.align		4
        /*0058*/ 	.byte	0x04, 0x1c
        /*005a*/ 	.short	(.L_29 - .L_28)


	//   ....[0]....
.L_28:
        /*005c*/ 	.word	0x00000030


	//   ....[1]....
        /*0060*/ 	.word	0x00000670


	//   ....[2]....
        /*0064*/ 	.word	0x00000980


	//   ....[3]....
        /*0068*/ 	.word	0x00000b50


	//   ....[4]....
        /*006c*/ 	.word	0x00000c30


	//----- nvinfo : EIATTR_CBANK_PARAM_SIZE
	.align		4
.L_29:
        /*0070*/ 	.byte	0x03, 0x19
        /*0072*/ 	.short	0x0018


	//----- nvinfo : EIATTR_PARAM_CBANK
	.align		4
        /*0074*/ 	.byte	0x04, 0x0a
        /*0076*/ 	.short	(.L_31 - .L_30)
	.align		4
.L_30:
        /*0078*/ 	.word	index@(.nv.constant0._Z24sumThreadedResultsKernelPlPiii)
        /*007c*/ 	.short	0x0380
        /*007e*/ 	.short	0x0018


	//----- nvinfo : EIATTR_SW_WAR
	.align		4
.L_31:
        /*0080*/ 	.byte	0x04, 0x36
        /*0082*/ 	.short	(.L_33 - .L_32)
.L_32:
        /*0084*/ 	.word	0x00000008
.L_33:


//--------------------- .nv.info._Z18threadedHistKernelPiS_iii --------------------------
	.section	.nv.info._Z18threadedHistKernelPiS_iii,"",@"SHT_CUDA_INFO"
	.sectionflags	@""
	.align	4


	//----- nvinfo : EIATTR_CUDA_API_VERSION
	.align		4
        /*0000*/ 	.byte	0x04, 0x37
        /*0002*/ 	.short	(.L_35 - .L_34)
.L_34:
        /*0004*/ 	.word	0x00000082


	//----- nvinfo : EIATTR_KPARAM_INFO
	.align		4
.L_35:
        /*0008*/ 	.byte	0x04, 0x17
        /*000a*/ 	.short	(.L_37 - .L_36)
.L_36:
        /*000c*/ 	.word	0x00000000
        /*0010*/ 	.short	0x0004
        /*0012*/ 	.short	0x0018
        /*0014*/ 	.byte	0x00, 0xf0, 0x11, 0x00


	//----- nvinfo : EIATTR_KPARAM_INFO
	.align		4
.L_37:
        /*0018*/ 	.byte	0x04, 0x17
        /*001a*/ 	.short	(.L_39 - .L_38)
.L_38:
        /*001c*/ 	.word	0x00000000
        /*0020*/ 	.short	0x0003
        /*0022*/ 	.short	0x0014
        /*0024*/ 	.byte	0x00, 0xf0, 0x11, 0x00


	//----- nvinfo : EIATTR_KPARAM_INFO
	.align		4
.L_39:
        /*0028*/ 	.byte	0x04, 0x17
        /*002a*/ 	.short	(.L_41 - .L_40)
.L_40:
        /*002c*/ 	.word	0x00000000
        /*0030*/ 	.short	0x0002
        /*0032*/ 	.short	0x0010
        /*0034*/ 	.byte	0x00, 0xf0, 0x11, 0x00


	//----- nvinfo : EIATTR_KPARAM_INFO
	.align		4
.L_41:
        /*0038*/ 	.byte	0x04, 0x17
        /*003a*/ 	.short	(.L_43 - .L_42)
.L_42:
        /*003c*/ 	.word	0x00000000
        /*0040*/ 	.short	0x0001
        /*0042*/ 	.short	0x0008
        /*0044*/ 	.byte	0x00, 0xf5, 0x21, 0x00


	//----- nvinfo : EIATTR_KPARAM_INFO
	.align		4
.L_43:
        /*0048*/ 	.byte	0x04, 0x17
        /*004a*/ 	.short	(.L_45 - .L_44)
.L_44:
        /*004c*/ 	.word	0x00000000
        /*0050*/ 	.short	0x0000
        /*0052*/ 	.short	0x0000
        /*0054*/ 	.byte	0x00, 0xf5, 0x21, 0x00


	//----- nvinfo : EIATTR_SPARSE_MMA_MASK
	.align		4
.L_45:
        /*0058*/ 	.byte	0x03, 0x50
        /*005a*/ 	.short	0x0000


	//----- nvinfo : EIATTR_MAXREG_COUNT
	.align		4
        /*005c*/ 	.byte	0x03, 0x1b
        /*005e*/ 	.short	0x00ff


	//----- nvinfo : EIATTR_MERCURY_ISA_VERSION
	.align		4
        /*0060*/ 	.byte	0x03, 0x5f
        /*0062*/ 	.short	0x0101


	//----- nvinfo : EIATTR_VRC_CTA_INIT_COUNT
	.align		4
        /*0064*/ 	.byte	0x02, 0x4a
	.zero		1
	.zero		1


	//----- nvinfo : EIATTR_EXIT_INSTR_OFFSETS
	.align		4
        /*0068*/ 	.byte	0x04, 0x1c
        /*006a*/ 	.short	(.L_47 - .L_46)


	//   ....[0]....
.L_46:
        /*006c*/ 	.word	0x00000030


	//   ....[1]....
        /*0070*/ 	.word	0x000007e0


	//   ....[2]....
        /*0074*/ 	.word	0x00000b90


	//   ....[3]....
        /*0078*/ 	.word	0x00000dc0


	//   ....[4]....
        /*007c*/ 	.word	0x00000ed0


	//----- nvinfo : EIATTR_CBANK_PARAM_SIZE
	.align		4
.L_47:
        /*0080*/ 	.byte	0x03, 0x19
        /*0082*/ 	.short	0x001c


	//----- nvinfo : EIATTR_PARAM_CBANK
	.align		4
        /*0084*/ 	.byte	0x04, 0x0a
        /*0086*/ 	.short	(.L_49 - .L_48)
	.align		4
.L_48:
        /*0088*/ 	.word	index@(.nv.constant0._Z18threadedHistKernelPiS_iii)
        /*008c*/ 	.short	0x0380
        /*008e*/ 	.short	0x001c


	//----- nvinfo : EIATTR_SW_WAR
	.align		4
.L_49:
        /*0090*/ 	.byte	0x04, 0x36
        /*0092*/ 	.short	(.L_51 - .L_50)
.L_50:
        /*0094*/ 	.word	0x00000008
.L_51:


//--------------------- .nv.info._Z9addKernelPiPKiS1_ --------------------------
	.section	.nv.info._Z9addKernelPiPKiS1_,"",@"SHT_CUDA_INFO"
	.sectionflags	@""
	.align	4


	//----- nvinfo : EIATTR_CUDA_API_VERSION
	.align		4
        /*0000*/ 	.byte	0x04, 0x37
        /*0002*/ 	.short	(.L_53 - .L_52)
.L_52:
        /*0004*/ 	.word	0x00000082


	//----- nvinfo : EIATTR_KPARAM_INFO
	.align		4
.L_53:
        /*0008*/ 	.byte	0x04, 0x17
        /*000a*/ 	.short	(.L_55 - .L_54)
.L_54:
        /*000c*/ 	.word	0x00000000
        /*0010*/ 	.short	0x0002
        /*0012*/ 	.short	0x0010
        /*0014*/ 	.byte	0x00, 0xf5, 0x21, 0x00


	//----- nvinfo : EIATTR_KPARAM_INFO
	.align		4
.L_55:
        /*0018*/ 	.byte	0x04, 0x17
        /*001a*/ 	.short	(.L_57 - .L_56)
.L_56:
        /*001c*/ 	.word	0x00000000
        /*0020*/ 	.short	0x0001
        /*0022*/ 	.short	0x0008
        /*0024*/ 	.byte	0x00, 0xf5, 0x21, 0x00


	//----- nvinfo : EIATTR_KPARAM_INFO
	.align		4
.L_57:
        /*0028*/ 	.byte	0x04, 0x17
        /*002a*/ 	.short	(.L_59 - .L_58)
.L_58:
        /*002c*/ 	.word	0x00000000
        /*0030*/ 	.short	0x0000
        /*0032*/ 	.short	0x0000
        /*0034*/ 	.byte	0x00, 0xf5, 0x21, 0x00


	//----- nvinfo : EIATTR_SPARSE_MMA_MASK
	.align		4
.L_59:
        /*0038*/ 	.byte	0x03, 0x50
        /*003a*/ 	.short	0x0000


	//----- nvinfo : EIATTR_MAXREG_COUNT
	.align		4
        /*003c*/ 	.byte	0x03, 0x1b
        /*003e*/ 	.short	0x00ff


	//----- nvinfo : EIATTR_MERCURY_ISA_VERSION
	.align		4
        /*0040*/ 	.byte	0x03, 0x5f
        /*0042*/ 	.short	0x0101


	//----- nvinfo : EIATTR_VRC_CTA_INIT_COUNT
	.align		4
        /*0044*/ 	.byte	0x02, 0x4a
	.zero		1
	.zero		1


	//----- nvinfo : EIATTR_EXIT_INSTR_OFFSETS
	.align		4
        /*0048*/ 	.byte	0x04, 0x1c
        /*004a*/ 	.short	(.L_61 - .L_60)


	//   ....[0]....
.L_60:
        /*004c*/ 	.word	0x000000d0


	//----- nvinfo : EIATTR_CBANK_PARAM_SIZE
	.align		4
.L_61:
        /*0050*/ 	.byte	0x03, 0x19
        /*0052*/ 	.short	0x0018


	//----- nvinfo : EIATTR_PARAM_CBANK
	.align		4
        /*0054*/ 	.byte	0x04, 0x0a
        /*0056*/ 	.short	(.L_63 - .L_62)
	.align		4
.L_62:
        /*0058*/ 	.word	index@(.nv.constant0._Z9addKernelPiPKiS1_)
        /*005c*/ 	.short	0x0380
        /*005e*/ 	.short	0x0018


	//----- nvinfo : EIATTR_SW_WAR
	.align		4
.L_63:
        /*0060*/ 	.byte	0x04, 0x36
        /*0062*/ 	.short	(.L_65 - .L_64)
.L_64:
        /*0064*/ 	.word	0x00000008
.L_65:


//--------------------- .nv.callgraph             --------------------------
	.section	.nv.callgraph,"",@"SHT_CUDA_CALLGRAPH"
	.align	4
	.sectionentsize	8
	.align		4
        /*0000*/ 	.word	0x00000000
	.align		4
        /*0004*/ 	.word	0xffffffff
	.align		4
        /*0008*/ 	.word	0x00000000
	.align		4
        /*000c*/ 	.word	0xfffffffe
	.align		4
        /*0010*/ 	.word	0x00000000
	.align		4
        /*0014*/ 	.word	0xfffffffd
	.align		4
        /*0018*/ 	.word	0x00000000
	.align		4
        /*001c*/ 	.word	0xfffffffc


//--------------------- .text._Z24sumThreadedResultsKernelPlPiii --------------------------
	.section	.text._Z24sumThreadedResultsKernelPlPiii,"ax",@progbits
	.align	128
        .global         _Z24sumThreadedResultsKernelPlPiii
        .type           _Z24sumThreadedResultsKernelPlPiii,@function
        .size           _Z24sumThreadedResultsKernelPlPiii,(.L_x_13 - _Z24sumThreadedResultsKernelPlPiii)
        .other          _Z24sumThreadedResultsKernelPlPiii,@"STO_CUDA_ENTRY STV_DEFAULT"
_Z24sumThreadedResultsKernelPlPiii:
.text._Z24sumThreadedResultsKernelPlPiii:
[----:B------:R-:W-:Y:S08]  /*0000*/  LDC R1, c[0x0][0x37c] ;  /* 0x0000df00ff017b82 */ /* 0x000ff00000000800 */
[----:B------:R-:W0:Y:S02]  /*0010*/  LDC R0, c[0x0][0x394] ;  /* 0x0000e500ff007b82 */ /* 0x000e240000000800 */
[----:B0-----:R-:W-:-:S13]  /*0020*/  ISETP.GE.AND P0, PT, R0, 0x1, PT ;  /* 0x000000010000780c */ /* 0x001fda0003f06270 */
[----:B------:R-:W-:Y:S05]  /*0030*/  @!P0 EXIT ;  /* 0x000000000000894d */ /* 0x000fea0003800000 */
[----:B------:R-:W0:Y:S01]  /*0040*/  S2R R8, SR_TID.X ;  /* 0x0000000000087919 */ /* 0x000e220000002100 */
[----:B------:R-:W0:Y:S01]  /*0050*/  LDC.64 R2, c[0x0][0x380] ;  /* 0x0000e000ff027b82 */ /* 0x000e220000000a00 */
[----:B------:R-:W1:Y:S01]  /*0060*/  LDCU.64 UR4, c[0x0][0x358] ;  /* 0x00006b00ff0477ac */ /* 0x000e620008000a00 */
[C---:B------:R-:W-:Y:S02]  /*0070*/  ISETP.GE.U32.AND P1, PT, R0.reuse, 0x10, PT ;  /* 0x000000100000780c */ /* 0x040fe40003f26070 */
[----:B------:R-:W-:Y:S01]  /*0080*/  LOP3.LUT R11, R0, 0xf, RZ, 0xc0, !PT ;  /* 0x0000000f000b7812 */ /* 0x000fe200078ec0ff */
[----:B------:R-:W-:-:S03]  /*0090*/  IMAD.MOV.U32 R9, RZ, RZ, RZ ;  /* 0x000000ffff097224 */ /* 0x000fc600078e00ff */
[----:B------:R-:W-:Y:S01]  /*00a0*/  ISETP.NE.AND P0, PT, R11, RZ, PT ;  /* 0x000000ff0b00720c */ /* 0x000fe20003f05270 */
[----:B0-----:R-:W-:-:S05]  /*00b0*/  IMAD.WIDE.U32 R2, R8, 0x8, R2 ;  /* 0x0000000808027825 */ /* 0x001fca00078e0002 */
[----:B-1----:R0:W5:Y:S01]  /*00c0*/  LDG.E.64 R4, desc[UR4][R2.64] ;  /* 0x0000000402047981 */ /* 0x002162000c1e1b00 */
[----:B------:R-:W-:Y:S06]  /*00d0*/  @!P1 BRA `(.L_x_0) ;  /* 0x0000000400649947 */ /* 0x000fec0003800000 */
[----:B------:R-:W1:Y:S01]  /*00e0*/  LDC R12, c[0x0][0x390] ;  /* 0x0000e400ff0c7b82 */ /* 0x000e620000000800 */
[----:B------:R-:W-:Y:S01]  /*00f0*/  LOP3.LUT R9, R0, 0x7ffffff0, RZ, 0xc0, !PT ;  /* 0x7ffffff000097812 */ /* 0x000fe200078ec0ff */
[----:B------:R-:W-:-:S04]  /*0100*/  IMAD.MOV.U32 R13, RZ, RZ, R8 ;  /* 0x000000ffff0d7224 */ /* 0x000fc800078e0008 */
[----:B------:R-:W-:Y:S02]  /*0110*/  IMAD.MOV R10, RZ, RZ, -R9 ;  /* 0x000000ffff0a7224 */ /* 0x000fe400078e0a09 */
[----:B------:R-:W2:Y:S05]  /*0120*/  LDC.64 R6, c[0x0][0x388] ;  /* 0x0000e200ff067b82 */ /* 0x000eaa0000000a00 */
.L_x_1:
[----:B--2-4-:R-:W-:-:S05]  /*0130*/  IMAD.WIDE R14, R13, 0x4, R6 ;  /* 0x000000040d0e7825 */ /* 0x014fca00078e0206 */
[----:B------:R-:W2:Y:S02]  /*0140*/  LDG.E R16, desc[UR4][R14.64] ;  /* 0x000000040e107981 */ /* 0x000ea4000c1e1900 */
[----:B--2--5:R-:W-:-:S04]  /*0150*/  IADD3 R4, P1, PT, R16, R4, RZ ;  /* 0x0000000410047210 */ /* 0x024fc80007f3e0ff */
[----:B------:R-:W-:Y:S01]  /*0160*/  LEA.HI.X.SX32 R5, R16, R5, 0x1, P1 ;  /* 0x0000000510057211 */ /* 0x000fe200008f0eff */
[----:B-1----:R-:W-:-:S04]  /*0170*/  IMAD.WIDE R16, R12, 0x4, R14 ;  /* 0x000000040c107825 */ /* 0x002fc800078e020e */
[----:B------:R1:W-:Y:S04]  /*0180*/  STG.E.64 desc[UR4][R2.64], R4 ;  /* 0x0000000402007986 */ /* 0x0003e8000c101b04 */
[----:B------:R-:W2:Y:S02]  /*0190*/  LDG.E R19, desc[UR4][R16.64] ;  /* 0x0000000410137981 */ /* 0x000ea4000c1e1900 */
[----:B--2---:R-:W-:-:S04]  /*01a0*/  IADD3 R20, P1, PT, R19, R4, RZ ;  /* 0x0000000413147210 */ /* 0x004fc80007f3e0ff */
[----:B------:R-:W-:Y:S01]  /*01b0*/  LEA.HI.X.SX32 R21, R19, R5, 0x1, P1 ;  /* 0x0000000513157211 */ /* 0x000fe200008f0eff */
[----:B------:R-:W-:-:S04]  /*01c0*/  IMAD.WIDE R18, R12, 0x4, R16 ;  /* 0x000000040c127825 */ /* 0x000fc800078e0210 */
[----:B------:R2:W-:Y:S04]  /*01d0*/  STG.E.64 desc[UR4][R2.64], R20 ;  /* 0x0000001402007986 */ /* 0x0005e8000c101b04 */
[----:B------:R-:W3:Y:S01]  /*01e0*/  LDG.E R23, desc[UR4][R18.64] ;  /* 0x0000000412177981 */ /* 0x000ee2000c1e1900 */
[----:B------:R-:W-:Y:S01]  /*01f0*/  IMAD.WIDE R14, R12, 0x4, R18 ;  /* 0x000000040c0e7825 */ /* 0x000fe200078e0212 */
[----:B---3--:R-:W-:-:S04]  /*0200*/  IADD3 R22, P1, PT, R23, R20, RZ ;  /* 0x0000001417167210 */ /* 0x008fc80007f3e0ff */
[----:B------:R-:W-:-:S05]  /*0210*/  LEA.HI.X.SX32 R23, R23, R21, 0x1, P1 ;  /* 0x0000001517177211 */ /* 0x000fca00008f0eff */
[----:B------:R3:W-:Y:S04]  /*0220*/  STG.E.64 desc[UR4][R2.64], R22 ;  /* 0x0000001602007986 */ /* 0x0007e8000c101b04 */
[----:B-1----:R-:W4:Y:S02]  /*0230*/  LDG.E R5, desc[UR4][R14.64] ;  /* 0x000000040e057981 */ /* 0x002f24000c1e1900 */
[----:B----4-:R-:W-:-:S04]  /*0240*/  IADD3 R24, P1, PT, R5, R22, RZ ;  /* 0x0000001605187210 */ /* 0x010fc80007f3e0ff */
[----:B------:R-:W-:Y:S01]  /*0250*/  LEA.HI.X.SX32 R25, R5, R23, 0x1, P1 ;  /* 0x0000001705197211 */ /* 0x000fe200008f0eff */
[----:B------:R-:W-:-:S04]  /*0260*/  IMAD.WIDE R4, R12, 0x4, R14 ;  /* 0x000000040c047825 */ /* 0x000fc800078e020e */
[----:B------:R-:W-:Y:S04]  /*0270*/  STG.E.64 desc[UR4][R2.64], R24 ;  /* 0x0000001802007986 */ /* 0x000fe8000c101b04 */
[----:B------:R-:W4:Y:S02]  /*0280*/  LDG.E R17, desc[UR4][R4.64] ;  /* 0x0000000404117981 */ /* 0x000f24000c1e1900 */
[----:B----4-:R-:W-:-:S04]  /*0290*/  IADD3 R18, P1, PT, R17, R24, RZ ;  /* 0x0000001811127210 */ /* 0x010fc80007f3e0ff */
[----:B------:R-:W-:Y:S01]  /*02a0*/  LEA.HI.X.SX32 R19, R17, R25, 0x1, P1 ;  /* 0x0000001911137211 */ /* 0x000fe200008f0eff */
[----:B------:R-:W-:-:S04]  /*02b0*/  IMAD.WIDE R16, R12, 0x4, R4 ;  /* 0x000000040c107825 */ /* 0x000fc800078e0204 */
[----:B------:R1:W-:Y:S04]  /*02c0*/  STG.E.64 desc[UR4][R2.64], R18 ;  /* 0x0000001202007986 */ /* 0x0003e8000c101b04 */
[----:B--2---:R-:W2:Y:S01]  /*02d0*/  LDG.E R21, desc[UR4][R16.64] ;  /* 0x0000000410157981 */ /* 0x004ea2000c1e1900 */
[----:B------:R-:W-:Y:S01]  /*02e0*/  IMAD.WIDE R14, R12, 0x4, R16 ;  /* 0x000000040c0e7825 */ /* 0x000fe200078e0210 */
[----:B--2---:R-:W-:-:S04]  /*02f0*/  IADD3 R20, P1, PT, R21, R18, RZ ;  /* 0x0000001215147210 */ /* 0x004fc80007f3e0ff */
[----:B------:R-:W-:-:S05]  /*0300*/  LEA.HI.X.SX32 R21, R21, R19, 0x1, P1 ;  /* 0x0000001315157211 */ /* 0x000fca00008f0eff */
[----:B------:R2:W-:Y:S04]  /*0310*/  STG.E.64 desc[UR4][R2.64], R20 ;  /* 0x0000001402007986 */ /* 0x0005e8000c101b04 */
[----:B---3--:R-:W3:Y:S01]  /*0320*/  LDG.E R23, desc[UR4][R14.64] ;  /* 0x000000040e177981 */ /* 0x008ee2000c1e1900 */
[----:B------:R-:W-:Y:S01]  /*0330*/  IMAD.WIDE R4, R12, 0x4, R14 ;  /* 0x000000040c047825 */ /* 0x000fe200078e020e */
[----:B---3--:R-:W-:-:S04]  /*0340*/  IADD3 R22, P1, PT, R23, R20, RZ ;  /* 0x0000001417167210 */ /* 0x008fc80007f3e0ff */
[----:B------:R-:W-:-:S05]  /*0350*/  LEA.HI.X.SX32 R23, R23, R21, 0x1, P1 ;  /* 0x0000001517177211 */ /* 0x000fca00008f0eff */
[----:B------:R3:W-:Y:S04]  /*0360*/  STG.E.64 desc[UR4][R2.64], R22 ;  /* 0x0000001602007986 */ /* 0x0007e8000c101b04 */
[----:B-1----:R-:W4:Y:S01]  /*0370*/  LDG.E R19, desc[UR4][R4.64] ;  /* 0x0000000404137981 */ /* 0x002f22000c1e1900 */
[----:B------:R-:W-:Y:S01]  /*0380*/  IMAD.WIDE R16, R12, 0x4, R4 ;  /* 0x000000040c107825 */ /* 0x000fe200078e0204 */
[----:B----4-:R-:W-:-:S04]  /*0390*/  IADD3 R18, P1, PT, R19, R22, RZ ;  /* 0x0000001613127210 */ /* 0x010fc80007f3e0ff */
[----:B------:R-:W-:-:S05]  /*03a0*/  LEA.HI.X.SX32 R19, R19, R23, 0x1, P1 ;  /* 0x0000001713137211 */ /* 0x000fca00008f0eff */
        /* <DEDUP_REMOVED lines=21> */
[----:B---3--:R-:W2:Y:S01]  /*0500*/  LDG.E R23, desc[UR4][R14.64] ;  /* 0x000000040e177981 */ /* 0x008ea2000c1e1900 */
[----:B------:R-:W-:Y:S01]  /*0510*/  IMAD.WIDE R4, R12, 0x4, R14 ;  /* 0x000000040c047825 */ /* 0x000fe200078e020e */
[----:B--2---:R-:W-:-:S04]  /*0520*/  IADD3 R22, P1, PT, R23, R20, RZ ;  /* 0x0000001417167210 */ /* 0x004fc80007f3e0ff */
[----:B------:R-:W-:-:S05]  /*0530*/  LEA.HI.X.SX32 R23, R23, R21, 0x1, P1 ;  /* 0x0000001517177211 */ /* 0x000fca00008f0eff */
[----:B------:R4:W-:Y:S04]  /*0540*/  STG.E.64 desc[UR4][R2.64], R22 ;  /* 0x0000001602007986 */ /* 0x0009e8000c101b04 */
[----:B-1----:R-:W2:Y:S01]  /*0550*/  LDG.E R19, desc[UR4][R4.64] ;  /* 0x0000000404137981 */ /* 0x002ea2000c1e1900 */
[----:B------:R-:W-:Y:S01]  /*0560*/  IMAD.WIDE R16, R12, 0x4, R4 ;  /* 0x000000040c107825 */ /* 0x000fe200078e0204 */
[----:B--2---:R-:W-:-:S04]  /*0570*/  IADD3 R24, P1, PT, R19, R22, RZ ;  /* 0x0000001613187210 */ /* 0x004fc80007f3e0ff */
[----:B------:R-:W-:-:S05]  /*0580*/  LEA.HI.X.SX32 R25, R19, R23, 0x1, P1 ;  /* 0x0000001713197211 */ /* 0x000fca00008f0eff */
[----:B------:R4:W-:Y:S04]  /*0590*/  STG.E.64 desc[UR4][R2.64], R24 ;  /* 0x0000001802007986 */ /* 0x0009e8000c101b04 */
[----:B------:R-:W2:Y:S02]  /*05a0*/  LDG.E R19, desc[UR4][R16.64] ;  /* 0x0000000410137981 */ /* 0x000ea4000c1e1900 */
[----:B--2---:R-:W-:-:S04]  /*05b0*/  IADD3 R14, P1, PT, R19, R24, RZ ;  /* 0x00000018130e7210 */ /* 0x004fc80007f3e0ff */
[----:B------:R-:W-:Y:S01]  /*05c0*/  LEA.HI.X.SX32 R15, R19, R25, 0x1, P1 ;  /* 0x00000019130f7211 */ /* 0x000fe200008f0eff */
[----:B------:R-:W-:-:S04]  /*05d0*/  IMAD.WIDE R18, R12, 0x4, R16 ;  /* 0x000000040c127825 */ /* 0x000fc800078e0210 */
[----:B------:R4:W-:Y:S04]  /*05e0*/  STG.E.64 desc[UR4][R2.64], R14 ;  /* 0x0000000e02007986 */ /* 0x0009e8000c101b04 */
[----:B------:R-:W2:Y:S01]  /*05f0*/  LDG.E R19, desc[UR4][R18.64] ;  /* 0x0000000412137981 */ /* 0x000ea2000c1e1900 */
[----:B------:R-:W-:Y:S02]  /*0600*/  VIADD R10, R10, 0x10 ;  /* 0x000000100a0a7836 */ /* 0x000fe40000000000 */
[----:B------:R-:W-:Y:S01]  /*0610*/  IMAD R13, R12, 0x10, R13 ;  /* 0x000000100c0d7824 */ /* 0x000fe200078e020d */
[----:B--2---:R-:W-:-:S04]  /*0620*/  IADD3 R4, P1, PT, R19, R14, RZ ;  /* 0x0000000e13047210 */ /* 0x004fc80007f3e0ff */
[----:B------:R-:W-:Y:S02]  /*0630*/  LEA.HI.X.SX32 R5, R19, R15, 0x1, P1 ;  /* 0x0000000f13057211 */ /* 0x000fe400008f0eff */
[----:B------:R-:W-:-:S03]  /*0640*/  ISETP.NE.AND P1, PT, R10, RZ, PT ;  /* 0x000000ff0a00720c */ /* 0x000fc60003f25270 */
[----:B------:R4:W-:Y:S10]  /*0650*/  STG.E.64 desc[UR4][R2.64], R4 ;  /* 0x0000000402007986 */ /* 0x0009f4000c101b04 */
[----:B------:R-:W-:Y:S05]  /*0660*/  @P1 BRA `(.L_x_1) ;  /* 0xfffffff800b01947 */ /* 0x000fea000383ffff */
.L_x_0:
[----:B------:R-:W-:Y:S05]  /*0670*/  @!P0 EXIT ;  /* 0x000000000000894d */ /* 0x000fea0003800000 */
[----:B------:R-:W-:Y:S02]  /*0680*/  ISETP.GE.U32.AND P1, PT, R11, 0x8, PT ;  /* 0x000000080b00780c */ /* 0x000fe40003f26070 */
[----:B------:R-:W-:-:S04]  /*0690*/  LOP3.LUT R16, R0, 0x7, RZ, 0xc0, !PT ;  /* 0x0000000700107812 */ /* 0x000fc800078ec0ff */
[----:B------:R-:W-:-:S07]  /*06a0*/  ISETP.NE.AND P0, PT, R16, RZ, PT ;  /* 0x000000ff1000720c */ /* 0x000fce0003f05270 */
[----:B------:R-:W-:Y:S06]  /*06b0*/  @!P1 BRA `(.L_x_2) ;  /* 0x0000000000b09947 */ /* 0x000fec0003800000 */
[----:B------:R-:W1:Y:S08]  /*06c0*/  LDC R6, c[0x0][0x390] ;  /* 0x0000e400ff067b82 */ /* 0x000e700000000800 */
[----:B------:R-:W2:Y:S01]  /*06d0*/  LDC.64 R10, c[0x0][0x388] ;  /* 0x0000e200ff0a7b82 */ /* 0x000ea20000000a00 */
[----:B-1----:R-:W-:-:S04]  /*06e0*/  IMAD R7, R9, R6, R8 ;  /* 0x0000000609077224 */ /* 0x002fc800078e0208 */
[----:B--2---:R-:W-:-:S05]  /*06f0*/  IMAD.WIDE R10, R7, 0x4, R10 ;  /* 0x00000004070a7825 */ /* 0x004fca00078e020a */
[----:B------:R-:W4:Y:S02]  /*0700*/  LDG.E R7, desc[UR4][R10.64] ;  /* 0x000000040a077981 */ /* 0x000f24000c1e1900 */
[----:B----45:R-:W-:-:S04]  /*0710*/  IADD3 R14, P1, PT, R7, R4, RZ ;  /* 0x00000004070e7210 */ /* 0x030fc80007f3e0ff */
[----:B------:R-:W-:Y:S01]  /*0720*/  LEA.HI.X.SX32 R15, R7, R5, 0x1, P1 ;  /* 0x00000005070f7211 */ /* 0x000fe200008f0eff */
[----:B------:R-:W-:-:S04]  /*0730*/  IMAD.WIDE R4, R6, 0x4, R10 ;  /* 0x0000000406047825 */ /* 0x000fc800078e020a */
[----:B------:R1:W-:Y:S04]  /*0740*/  STG.E.64 desc[UR4][R2.64], R14 ;  /* 0x0000000e02007986 */ /* 0x0003e8000c101b04 */
[----:B------:R-:W2:Y:S01]  /*0750*/  LDG.E R7, desc[UR4][R4.64] ;  /* 0x0000000404077981 */ /* 0x000ea2000c1e1900 */
[----:B------:R-:W-:Y:S01]  /*0760*/  IMAD.WIDE R12, R6, 0x4, R4 ;  /* 0x00000004060c7825 */ /* 0x000fe200078e0204 */
[----:B--2---:R-:W-:-:S04]  /*0770*/  IADD3 R18, P1, PT, R7, R14, RZ ;  /* 0x0000000e07127210 */ /* 0x004fc80007f3e0ff */
[----:B------:R-:W-:-:S05]  /*0780*/  LEA.HI.X.SX32 R19, R7, R15, 0x1, P1 ;  /* 0x0000000f07137211 */ /* 0x000fca00008f0eff */
[----:B------:R2:W-:Y:S04]  /*0790*/  STG.E.64 desc[UR4][R2.64], R18 ;  /* 0x0000001202007986 */ /* 0x0005e8000c101b04 */
[----:B------:R-:W3:Y:S01]  /*07a0*/  LDG.E R7, desc[UR4][R12.64] ;  /* 0x000000040c077981 */ /* 0x000ee2000c1e1900 */
[----:B------:R-:W-:Y:S01]  /*07b0*/  IMAD.WIDE R10, R6, 0x4, R12 ;  /* 0x00000004060a7825 */ /* 0x000fe200078e020c */
[----:B---3--:R-:W-:-:S04]  /*07c0*/  IADD3 R20, P1, PT, R7, R18, RZ ;  /* 0x0000001207147210 */ /* 0x008fc80007f3e0ff */
[----:B------:R-:W-:-:S05]  /*07d0*/  LEA.HI.X.SX32 R21, R7, R19, 0x1, P1 ;  /* 0x0000001307157211 */ /* 0x000fca00008f0eff */
[----:B------:R3:W-:Y:S04]  /*07e0*/  STG.E.64 desc[UR4][R2.64], R20 ;  /* 0x0000001402007986 */ /* 0x0007e8000c101b04 */
[----:B------:R-:W1:Y:S01]  /*07f0*/  LDG.E R7, desc[UR4][R10.64] ;  /* 0x000000040a077981 */ /* 0x000e62000c1e1900 */
[----:B------:R-:W-:Y:S01]  /*0800*/  IMAD.WIDE R4, R6, 0x4, R10 ;  /* 0x0000000406047825 */ /* 0x000fe200078e020a */
[----:B-1----:R-:W-:-:S04]  /*0810*/  IADD3 R14, P1, PT, R7, R20, RZ ;  /* 0x00000014070e7210 */ /* 0x002fc80007f3e0ff */
[----:B------:R-:W-:-:S05]  /*0820*/  LEA.HI.X.SX32 R15, R7, R21, 0x1, P1 ;  /* 0x00000015070f7211 */ /* 0x000fca00008f0eff */
        /* <DEDUP_REMOVED lines=11> */
[----:B------:R-:W1:Y:S02]  /*08e0*/  LDG.E R7, desc[UR4][R10.64] ;  /* 0x000000040a077981 */ /* 0x000e64000c1e1900 */
[----:B-1----:R-:W-:-:S04]  /*08f0*/  IADD3 R14, P1, PT, R7, R20, RZ ;  /* 0x00000014070e7210 */ /* 0x002fc80007f3e0ff */
[----:B------:R-:W-:Y:S01]  /*0900*/  LEA.HI.X.SX32 R15, R7, R21, 0x1, P1 ;  /* 0x00000015070f7211 */ /* 0x000fe200008f0eff */
[----:B------:R-:W-:-:S04]  /*0910*/  IMAD.WIDE R6, R6, 0x4, R10 ;  /* 0x0000000406067825 */ /* 0x000fc800078e020a */
[----:B------:R2:W-:Y:S04]  /*0920*/  STG.E.64 desc[UR4][R2.64], R14 ;  /* 0x0000000e02007986 */ /* 0x0005e8000c101b04 */
[----:B------:R-:W3:Y:S01]  /*0930*/  LDG.E R7, desc[UR4][R6.64] ;  /* 0x0000000406077981 */ /* 0x000ee2000c1e1900 */
[----:B------:R-:W-:Y:S01]  /*0940*/  VIADD R9, R9, 0x8 ;  /* 0x0000000809097836 */ /* 0x000fe20000000000 */
[----:B---3--:R-:W-:-:S04]  /*0950*/  IADD3 R4, P1, PT, R7, R14, RZ ;  /* 0x0000000e07047210 */ /* 0x008fc80007f3e0ff */
[----:B------:R-:W-:-:S05]  /*0960*/  LEA.HI.X.SX32 R5, R7, R15, 0x1, P1 ;  /* 0x0000000f07057211 */ /* 0x000fca00008f0eff */
[----:B------:R2:W-:Y:S04]  /*0970*/  STG.E.64 desc[UR4][R2.64], R4 ;  /* 0x0000000402007986 */ /* 0x0005e8000c101b04 */
.L_x_2:
[----:B------:R-:W-:Y:S05]  /*0980*/  @!P0 EXIT ;  /* 0x000000000000894d */ /* 0x000fea0003800000 */
[----:B------:R-:W-:Y:S02]  /*0990*/  ISETP.GE.U32.AND P1, PT, R16, 0x4, PT ;  /* 0x000000041000780c */ /* 0x000fe40003f26070 */
[----:B------:R-:W-:-:S04]  /*09a0*/  LOP3.LUT R0, R0, 0x3, RZ, 0xc0, !PT ;  /* 0x0000000300007812 */ /* 0x000fc800078ec0ff */
[----:B------:R-:W-:-:S07]  /*09b0*/  ISETP.NE.AND P0, PT, R0, RZ, PT ;  /* 0x000000ff0000720c */ /* 0x000fce0003f05270 */
[----:B------:R-:W-:Y:S06]  /*09c0*/  @!P1 BRA `(.L_x_3) ;  /* 0x0000000000609947 */ /* 0x000fec0003800000 */
[----:B--2---:R-:W1:Y:S08]  /*09d0*/  LDC R19, c[0x0][0x390] ;  /* 0x0000e400ff137b82 */ /* 0x004e700000000800 */
[----:B------:R-:W2:Y:S01]  /*09e0*/  LDC.64 R6, c[0x0][0x388] ;  /* 0x0000e200ff067b82 */ /* 0x000ea20000000a00 */
[----:B-1----:R-:W-:-:S04]  /*09f0*/  IMAD R11, R9, R19, R8 ;  /* 0x00000013090b7224 */ /* 0x002fc800078e0208 */
[----:B--2---:R-:W-:-:S05]  /*0a00*/  IMAD.WIDE R10, R11, 0x4, R6 ;  /* 0x000000040b0a7825 */ /* 0x004fca00078e0206 */
[----:B------:R-:W4:Y:S01]  /*0a10*/  LDG.E R6, desc[UR4][R10.64] ;  /* 0x000000040a067981 */ /* 0x000f22000c1e1900 */
[----:B------:R-:W-:Y:S01]  /*0a20*/  IMAD.WIDE R12, R19, 0x4, R10 ;  /* 0x00000004130c7825 */ /* 0x000fe200078e020a */
[----:B----45:R-:W-:-:S04]  /*0a30*/  IADD3 R4, P1, PT, R6, R4, RZ ;  /* 0x0000000406047210 */ /* 0x030fc80007f3e0ff */
[----:B------:R-:W-:-:S05]  /*0a40*/  LEA.HI.X.SX32 R5, R6, R5, 0x1, P1 ;  /* 0x0000000506057211 */ /* 0x000fca00008f0eff */
[----:B------:R1:W-:Y:S04]  /*0a50*/  STG.E.64 desc[UR4][R2.64], R4 ;  /* 0x0000000402007986 */ /* 0x0003e8000c101b04 */
[----:B------:R-:W2:Y:S01]  /*0a60*/  LDG.E R7, desc[UR4][R12.64] ;  /* 0x000000040c077981 */ /* 0x000ea2000c1e1900 */
        /* <DEDUP_REMOVED lines=9> */
[----:B------:R-:W1:Y:S01]  /*0b00*/  LDG.E R17, desc[UR4][R16.64] ;  /* 0x0000000410117981 */ /* 0x000e62000c1e1900 */
[----:B------:R-:W-:Y:S01]  /*0b10*/  VIADD R9, R9, 0x4 ;  /* 0x0000000409097836 */ /* 0x000fe20000000000 */
[----:B-1----:R-:W-:-:S04]  /*0b20*/  IADD3 R4, P1, PT, R17, R10, RZ ;  /* 0x0000000a11047210 */ /* 0x002fc80007f3e0ff */
[----:B------:R-:W-:-:S05]  /*0b30*/  LEA.HI.X.SX32 R5, R17, R11, 0x1, P1 ;  /* 0x0000000b11057211 */ /* 0x000fca00008f0eff */
[----:B------:R3:W-:Y:S04]  /*0b40*/  STG.E.64 desc[UR4][R2.64], R4 ;  /* 0x0000000402007986 */ /* 0x0007e8000c101b04 */
.L_x_3:
[----:B------:R-:W-:Y:S05]  /*0b50*/  @!P0 EXIT ;  /* 0x000000000000894d */ /* 0x000fea0003800000 */
[----:B---3--:R-:W1:Y:S01]  /*0b60*/  LDC.64 R10, c[0x0][0x388] ;  /* 0x0000e200ff0a7b82 */ /* 0x008e620000000a00 */
[----:B------:R-:W3:Y:S01]  /*0b70*/  LDCU UR6, c[0x0][0x390] ;  /* 0x00007200ff0677ac */ /* 0x000ee20008000800 */
[----:B------:R-:W-:Y:S02]  /*0b80*/  IMAD.MOV R0, RZ, RZ, -R0 ;  /* 0x000000ffff007224 */ /* 0x000fe400078e0a00 */
[----:B---3--:R-:W-:-:S07]  /*0b90*/  IMAD R9, R9, UR6, R8 ;  /* 0x0000000609097c24 */ /* 0x008fce000f8e0208 */
.L_x_4:
[----:B-1----:R-:W-:-:S06]  /*0ba0*/  IMAD.WIDE R6, R9, 0x4, R10 ;  /* 0x0000000409067825 */ /* 0x002fcc00078e020a */
[----:B------:R-:W2:Y:S01]  /*0bb0*/  LDG.E R6, desc[UR4][R6.64] ;  /* 0x0000000406067981 */ /* 0x000ea2000c1e1900 */
[----:B------:R-:W-:Y:S02]  /*0bc0*/  VIADD R0, R0, 0x1 ;  /* 0x0000000100007836 */ /* 0x000fe40000000000 */
[----:B------:R-:W-:Y:S01]  /*0bd0*/  VIADD R9, R9, UR6 ;  /* 0x0000000609097c36 */ /* 0x000fe20008000000 */
[----:B--2345:R-:W-:-:S04]  /*0be0*/  IADD3 R4, P0, PT, R6, R4, RZ ;  /* 0x0000000406047210 */ /* 0x03cfc80007f1e0ff */
[----:B------:R-:W-:Y:S02]  /*0bf0*/  LEA.HI.X.SX32 R5, R6, R5, 0x1, P0 ;  /* 0x0000000506057211 */ /* 0x000fe400000f0eff */
[----:B------:R-:W-:-:S03]  /*0c00*/  ISETP.NE.AND P0, PT, R0, RZ, PT ;  /* 0x000000ff0000720c */ /* 0x000fc60003f05270 */
[----:B------:R3:W-:Y:S10]  /*0c10*/  STG.E.64 desc[UR4][R2.64], R4 ;  /* 0x0000000402007986 */ /* 0x0007f4000c101b04 */
[----:B------:R-:W-:Y:S05]  /*0c20*/  @P0 BRA `(.L_x_4) ;  /* 0xfffffffc00dc0947 */ /* 0x000fea000383ffff */
[----:B------:R-:W-:Y:S05]  /*0c30*/  EXIT ;  /* 0x000000000000794d */ /* 0x000fea0003800000 */
.L_x_5:
[----:B------:R-:W-:-:S00]  /*0c40*/  BRA `(.L_x_5) ;  /* 0xfffffffc00fc7947 */ /* 0x000fc0000383ffff */
[----:B------:R-:W-:-:S00]  /*0c50*/  NOP ;  /* 0x0000000000007918 */ /* 0x000fc00000000000 */
        /* <DEDUP_REMOVED lines=10> */
.L_x_13:


//--------------------- .text._Z18threadedHistKernelPiS_iii --------------------------
	.section	.text._Z18threadedHistKernelPiS_iii,"ax",@progbits
	.align	128
        .global         _Z18threadedHistKernelPiS_iii
        .type           _Z18threadedHistKernelPiS_iii,@function
        .size           _Z18threadedHistKernelPiS_iii,(.L_x_14 - _Z18threadedHistKernelPiS_iii)
        .other          _Z18threadedHistKernelPiS_iii,@"STO_CUDA_ENTRY STV_DEFAULT"
_Z18threadedHistKernelPiS_iii:
.text._Z18threadedHistKernelPiS_iii:
[----:B------:R-:W-:Y:S08]  /*0000*/  LDC R1, c[0x0][0x37c] ;  /* 0x0000df00ff017b82 */ /* 0x000ff00000000800 */
[----:B------:R-:W0:Y:S02]  /*0010*/  LDC R9, c[0x0][0x398] ;  /* 0x0000e600ff097b82 */ /* 0x000e240000000800 */
[----:B0-----:R-:W-:-:S13]  /*0020*/  ISETP.GE.AND P0, PT, R9, 0x1, PT ;  /* 0x000000010900780c */ /* 0x001fda0003f06270 */
[----:B------:R-:W-:Y:S05]  /*0030*/  @!P0 EXIT ;  /* 0x000000000000894d */ /* 0x000fea0003800000 */
[----:B------:R-:W0:Y:S01]  /*0040*/  S2R R0, SR_TID.X ;  /* 0x0000000000007919 */ /* 0x000e220000002100 */
[----:B------:R-:W0:Y:S01]  /*0050*/  S2UR UR4, SR_CTAID.X ;  /* 0x00000000000479c3 */ /* 0x000e220000002500 */
[C---:B------:R-:W-:Y:S01]  /*0060*/  ISETP.GE.U32.AND P1, PT, R9.reuse, 0x10, PT ;  /* 0x000000100900780c */ /* 0x040fe20003f26070 */
[----:B------:R-:W1:Y:S01]  /*0070*/  LDCU.64 UR6, c[0x0][0x358] ;  /* 0x00006b00ff0677ac */ /* 0x000e620008000a00 */
[----:B------:R-:W-:Y:S01]  /*0080*/  LOP3.LUT R11, R9, 0xf, RZ, 0xc0, !PT ;  /* 0x0000000f090b7812 */ /* 0x000fe200078ec0ff */
[----:B------:R-:W-:-:S03]  /*0090*/  HFMA2 R2, -RZ, RZ, 0, 0 ;  /* 0x00000000ff027431 */ /* 0x000fc600000001ff */
[----:B------:R-:W-:Y:S01]  /*00a0*/  ISETP.NE.AND P0, PT, R11, RZ, PT ;  /* 0x000000ff0b00720c */ /* 0x000fe20003f05270 */
[----:B------:R-:W0:Y:S02]  /*00b0*/  LDC R3, c[0x0][0x390] ;  /* 0x0000e400ff037b82 */ /* 0x000e240000000800 */
[----:B0-----:R-:W-:-:S04]  /*00c0*/  IMAD R0, R3, UR4, R0 ;  /* 0x0000000403007c24 */ /* 0x001fc8000f8e0200 */
[----:B------:R-:W-:Y:S01]  /*00d0*/  IMAD R3, R0, R9, RZ ;  /* 0x0000000900037224 */ /* 0x000fe200078e02ff */
[----:B-1----:R-:W-:Y:S06]  /*00e0*/  @!P1 BRA `(.L_x_6) ;  /* 0x0000000400bc9947 */ /* 0x002fec0003800000 */
[----:B------:R-:W0:Y:S01]  /*00f0*/  LDCU.64 UR4, c[0x0][0x388] ;  /* 0x00007100ff0477ac */ /* 0x000e220008000a00 */
[----:B------:R-:W-:Y:S02]  /*0100*/  LOP3.LUT R2, R9, 0x7ffffff0, RZ, 0xc0, !PT ;  /* 0x7ffffff009027812 */ /* 0x000fe400078ec0ff */
[----:B------:R-:W-:Y:S01]  /*0110*/  MOV R8, R3 ;  /* 0x0000000300087202 */ /* 0x000fe20000000f00 */
[----:B------:R-:W1:Y:S01]  /*0120*/  LDCU UR8, c[0x0][0x394] ;  /* 0x00007280ff0877ac */ /* 0x000e620008000800 */
[----:B------:R-:W-:Y:S01]  /*0130*/  IADD3 R10, PT, PT, -R2, RZ, RZ ;  /* 0x000000ff020a7210 */ /* 0x000fe20007ffe1ff */
[----:B0-----:R-:W-:-:S04]  /*0140*/  UIADD3 UR4, UP0, UPT, UR4, 0x20, URZ ;  /* 0x0000002004047890 */ /* 0x001fc8000ff1e0ff */
[----:B-1----:R-:W-:-:S12]  /*0150*/  UIADD3.X UR5, UPT, UPT, URZ, UR5, URZ, UP0, !UPT ;  /* 0x00000005ff057290 */ /* 0x002fd800087fe4ff */
.L_x_7:
[----:B------:R-:W-:Y:S01]  /*0160*/  MOV R6, UR4 ;  /* 0x0000000400067c02 */ /* 0x000fe20008000f00 */
[----:B0-----:R-:W0:Y:S01]  /*0170*/  LDC.64 R4, c[0x0][0x380] ;  /* 0x0000e000ff047b82 */ /* 0x001e220000000a00 */
[----:B------:R-:W-:-:S03]  /*0180*/  MOV R7, UR5 ;  /* 0x0000000500077c02 */ /* 0x000fc60008000f00 */
[----:B------:R-:W-:-:S05]  /*0190*/  IMAD.WIDE R6, R8, 0x4, R6 ;  /* 0x0000000408067825 */ /* 0x000fca00078e0206 */
[----:B------:R-:W2:Y:S02]  /*01a0*/  LDG.E R13, desc[UR6][R6.64+-0x20] ;  /* 0xffffe006060d7981 */ /* 0x000ea4000c1e1900 */
[----:B--2---:R-:W-:-:S04]  /*01b0*/  IMAD R13, R0, UR8, R13 ;  /* 0x00000008000d7c24 */ /* 0x004fc8000f8e020d */
[----:B0-----:R-:W-:-:S05]  /*01c0*/  IMAD.WIDE R12, R13, 0x4, R4 ;  /* 0x000000040d0c7825 */ /* 0x001fca00078e0204 */
[----:B------:R-:W2:Y:S02]  /*01d0*/  LDG.E R14, desc[UR6][R12.64] ;  /* 0x000000060c0e7981 */ /* 0x000ea4000c1e1900 */
[----:B--2---:R-:W-:-:S05]  /*01e0*/  IADD3 R19, PT, PT, R14, 0x1, RZ ;  /* 0x000000010e137810 */ /* 0x004fca0007ffe0ff */
[----:B------:R0:W-:Y:S04]  /*01f0*/  STG.E desc[UR6][R12.64], R19 ;  /* 0x000000130c007986 */ /* 0x0001e8000c101906 */
[----:B------:R-:W2:Y:S02]  /*0200*/  LDG.E R15, desc[UR6][R6.64+-0x1c] ;  /* 0xffffe406060f7981 */ /* 0x000ea4000c1e1900 */
[----:B--2---:R-:W-:-:S04]  /*0210*/  IMAD R15, R0, UR8, R15 ;  /* 0x00000008000f7c24 */ /* 0x004fc8000f8e020f */
[----:B------:R-:W-:-:S05]  /*0220*/  IMAD.WIDE R14, R15, 0x4, R4 ;  /* 0x000000040f0e7825 */ /* 0x000fca00078e0204 */
[----:B------:R-:W2:Y:S02]  /*0230*/  LDG.E R16, desc[UR6][R14.64] ;  /* 0x000000060e107981 */ /* 0x000ea4000c1e1900 */
[----:B--2---:R-:W-:-:S05]  /*0240*/  IADD3 R21, PT, PT, R16, 0x1, RZ ;  /* 0x0000000110157810 */ /* 0x004fca0007ffe0ff */
[----:B------:R1:W-:Y:S04]  /*0250*/  STG.E desc[UR6][R14.64], R21 ;  /* 0x000000150e007986 */ /* 0x0003e8000c101906 */
[----:B------:R-:W2:Y:S02]  /*0260*/  LDG.E R17, desc[UR6][R6.64+-0x18] ;  /* 0xffffe80606117981 */ /* 0x000ea4000c1e1900 */
[----:B--2---:R-:W-:-:S04]  /*0270*/  IMAD R17, R0, UR8, R17 ;  /* 0x0000000800117c24 */ /* 0x004fc8000f8e0211 */
[----:B------:R-:W-:-:S05]  /*0280*/  IMAD.WIDE R16, R17, 0x4, R4 ;  /* 0x0000000411107825 */ /* 0x000fca00078e0204 */
[----:B------:R-:W0:Y:S02]  /*0290*/  LDG.E R18, desc[UR6][R16.64] ;  /* 0x0000000610127981 */ /* 0x000e24000c1e1900 */
[----:B0-----:R-:W-:-:S05]  /*02a0*/  IADD3 R19, PT, PT, R18, 0x1, RZ ;  /* 0x0000000112137810 */ /* 0x001fca0007ffe0ff */
[----:B------:R0:W-:Y:S04]  /*02b0*/  STG.E desc[UR6][R16.64], R19 ;  /* 0x0000001310007986 */ /* 0x0001e8000c101906 */
[----:B------:R-:W2:Y:S02]  /*02c0*/  LDG.E R13, desc[UR6][R6.64+-0x14] ;  /* 0xffffec06060d7981 */ /* 0x000ea4000c1e1900 */
[----:B--2---:R-:W-:-:S04]  /*02d0*/  IMAD R13, R0, UR8, R13 ;  /* 0x00000008000d7c24 */ /* 0x004fc8000f8e020d */
[----:B------:R-:W-:-:S05]  /*02e0*/  IMAD.WIDE R12, R13, 0x4, R4 ;  /* 0x000000040d0c7825 */ /* 0x000fca00078e0204 */
[----:B------:R-:W1:Y:S02]  /*02f0*/  LDG.E R18, desc[UR6][R12.64] ;  /* 0x000000060c127981 */ /* 0x000e64000c1e1900 */
[----:B-1----:R-:W-:-:S05]  /*0300*/  IADD3 R21, PT, PT, R18, 0x1, RZ ;  /* 0x0000000112157810 */ /* 0x002fca0007ffe0ff */
        /* <DEDUP_REMOVED lines=67> */
[----:B------:R-:W2:Y:S01]  /*0740*/  LDG.E R19, desc[UR6][R6.64+0x1c] ;  /* 0x00001c0606137981 */ /* 0x000ea2000c1e1900 */
[----:B------:R-:W-:Y:S01]  /*0750*/  IADD3 R10, PT, PT, R10, 0x10, RZ ;  /* 0x000000100a0a7810 */ /* 0x000fe20007ffe0ff */
[----:B--2---:R-:W-:-:S04]  /*0760*/  IMAD R19, R0, UR8, R19 ;  /* 0x0000000800137c24 */ /* 0x004fc8000f8e0213 */
[----:B------:R-:W-:-:S05]  /*0770*/  IMAD.WIDE R4, R19, 0x4, R4 ;  /* 0x0000000413047825 */ /* 0x000fca00078e0204 */
[----:B------:R-:W1:Y:S01]  /*0780*/  LDG.E R12, desc[UR6][R4.64] ;  /* 0x00000006040c7981 */ /* 0x000e62000c1e1900 */
[----:B------:R-:W-:Y:S02]  /*0790*/  ISETP.NE.AND P1, PT, R10, RZ, PT ;  /* 0x000000ff0a00720c */ /* 0x000fe40003f25270 */
[----:B------:R-:W-:Y:S02]  /*07a0*/  IADD3 R8, PT, PT, R8, 0x10, RZ ;  /* 0x0000001008087810 */ /* 0x000fe40007ffe0ff */
[----:B-1----:R-:W-:-:S05]  /*07b0*/  IADD3 R15, PT, PT, R12, 0x1, RZ ;  /* 0x000000010c0f7810 */ /* 0x002fca0007ffe0ff */
[----:B------:R0:W-:Y:S04]  /*07c0*/  STG.E desc[UR6][R4.64], R15 ;  /* 0x0000000f04007986 */ /* 0x0001e8000c101906 */
[----:B------:R-:W-:Y:S05]  /*07d0*/  @P1 BRA `(.L_x_7) ;  /* 0xfffffff800601947 */ /* 0x000fea000383ffff */
.L_x_6:
[----:B------:R-:W-:Y:S05]  /*07e0*/  @!P0 EXIT ;  /* 0x000000000000894d */ /* 0x000fea0003800000 */
[----:B------:R-:W-:Y:S02]  /*07f0*/  ISETP.GE.U32.AND P0, PT, R11, 0x8, PT ;  /* 0x000000080b00780c */ /* 0x000fe40003f06070 */
[----:B------:R-:W-:-:S04]  /*0800*/  LOP3.LUT R8, R9, 0x7, RZ, 0xc0, !PT ;  /* 0x0000000709087812 */ /* 0x000fc800078ec0ff */
[----:B------:R-:W-:-:S07]  /*0810*/  ISETP.NE.AND P1, PT, R8, RZ, PT ;  /* 0x000000ff0800720c */ /* 0x000fce0003f25270 */
[----:B------:R-:W-:Y:S06]  /*0820*/  @!P0 BRA `(.L_x_8) ;  /* 0x0000000000d88947 */ /* 0x000fec0003800000 */
[----:B0-----:R-:W0:Y:S01]  /*0830*/  LDC.64 R4, c[0x0][0x388] ;  /* 0x0000e200ff047b82 */ /* 0x001e220000000a00 */
[----:B------:R-:W-:Y:S01]  /*0840*/  IADD3 R7, PT, PT, R3, R2, RZ ;  /* 0x0000000203077210 */ /* 0x000fe20007ffe0ff */
[----:B------:R-:W1:Y:S04]  /*0850*/  LDCU UR4, c[0x0][0x394] ;  /* 0x00007280ff0477ac */ /* 0x000e680008000800 */
[----:B0-----:R-:W-:Y:S02]  /*0860*/  IMAD.WIDE R4, R7, 0x4, R4 ;  /* 0x0000000407047825 */ /* 0x001fe400078e0204 */
[----:B------:R-:W0:Y:S03]  /*0870*/  LDC.64 R6, c[0x0][0x380] ;  /* 0x0000e000ff067b82 */ /* 0x000e260000000a00 */
[----:B------:R-:W1:Y:S02]  /*0880*/  LDG.E R11, desc[UR6][R4.64] ;  /* 0x00000006040b7981 */ /* 0x000e64000c1e1900 */
[----:B-1----:R-:W-:-:S04]  /*0890*/  IMAD R11, R0, UR4, R11 ;  /* 0x00000004000b7c24 */ /* 0x002fc8000f8e020b */
        /* <DEDUP_REMOVED lines=40> */
[----:B------:R-:W3:Y:S02]  /*0b20*/  LDG.E R17, desc[UR6][R4.64+0x1c] ;  /* 0x00001c0604117981 */ /* 0x000ee4000c1e1900 */
[----:B---3--:R-:W-:-:S04]  /*0b30*/  IMAD R17, R0, UR4, R17 ;  /* 0x0000000400117c24 */ /* 0x008fc8000f8e0211 */
[----:B------:R-:W-:-:S05]  /*0b40*/  IMAD.WIDE R6, R17, 0x4, R6 ;  /* 0x0000000411067825 */ /* 0x000fca00078e0206 */
[----:B------:R-:W1:Y:S01]  /*0b50*/  LDG.E R12, desc[UR6][R6.64] ;  /* 0x00000006060c7981 */ /* 0x000e62000c1e1900 */
[----:B------:R-:W-:Y:S02]  /*0b60*/  IADD3 R2, PT, PT, R2, 0x8, RZ ;  /* 0x0000000802027810 */ /* 0x000fe40007ffe0ff */
[----:B-1----:R-:W-:-:S05]  /*0b70*/  IADD3 R15, PT, PT, R12, 0x1, RZ ;  /* 0x000000010c0f7810 */ /* 0x002fca0007ffe0ff */
[----:B------:R2:W-:Y:S02]  /*0b80*/  STG.E desc[UR6][R6.64], R15 ;  /* 0x0000000f06007986 */ /* 0x0005e4000c101906 */
.L_x_8:
[----:B------:R-:W-:Y:S05]  /*0b90*/  @!P1 EXIT ;  /* 0x000000000000994d */ /* 0x000fea0003800000 */
[----:B------:R-:W-:Y:S02]  /*0ba0*/  ISETP.GE.U32.AND P0, PT, R8, 0x4, PT ;  /* 0x000000040800780c */ /* 0x000fe40003f06070 */
[----:B------:R-:W-:-:S04]  /*0bb0*/  LOP3.LUT R9, R9, 0x3, RZ, 0xc0, !PT ;  /* 0x0000000309097812 */ /* 0x000fc800078ec0ff */
[----:B------:R-:W-:-:S07]  /*0bc0*/  ISETP.NE.AND P1, PT, R9, RZ, PT ;  /* 0x000000ff0900720c */ /* 0x000fce0003f25270 */
[----:B------:R-:W-:Y:S06]  /*0bd0*/  @!P0 BRA `(.L_x_9) ;  /* 0x0000000000788947 */ /* 0x000fec0003800000 */
[----:B--2---:R-:W1:Y:S01]  /*0be0*/  LDC.64 R6, c[0x0][0x388] ;  /* 0x0000e200ff067b82 */ /* 0x004e620000000a00 */
[----:B0-----:R-:W-:Y:S01]  /*0bf0*/  IADD3 R5, PT, PT, R3, R2, RZ ;  /* 0x0000000203057210 */ /* 0x001fe20007ffe0ff */
[----:B------:R-:W0:Y:S04]  /*0c00*/  LDCU UR4, c[0x0][0x394] ;  /* 0x00007280ff0477ac */ /* 0x000e280008000800 */
[----:B-1----:R-:W-:Y:S02]  /*0c10*/  IMAD.WIDE R6, R5, 0x4, R6 ;  /* 0x0000000405067825 */ /* 0x002fe400078e0206 */
[----:B------:R-:W1:Y:S03]  /*0c20*/  LDC.64 R4, c[0x0][0x380] ;  /* 0x0000e000ff047b82 */ /* 0x000e660000000a00 */
[----:B------:R-:W0:Y:S02]  /*0c30*/  LDG.E R11, desc[UR6][R6.64] ;  /* 0x00000006060b7981 */ /* 0x000e24000c1e1900 */
[----:B0-----:R-:W-:-:S04]  /*0c40*/  IMAD R11, R0, UR4, R11 ;  /* 0x00000004000b7c24 */ /* 0x001fc8000f8e020b */
[----:B-1----:R-:W-:-:S05]  /*0c50*/  IMAD.WIDE R10, R11, 0x4, R4 ;  /* 0x000000040b0a7825 */ /* 0x002fca00078e0204 */
        /* <DEDUP_REMOVED lines=18> */
[----:B------:R-:W1:Y:S01]  /*0d80*/  LDG.E R8, desc[UR6][R4.64] ;  /* 0x0000000604087981 */ /* 0x000e62000c1e1900 */
[----:B------:R-:W-:Y:S02]  /*0d90*/  IADD3 R2, PT, PT, R2, 0x4, RZ ;  /* 0x0000000402027810 */ /* 0x000fe40007ffe0ff */
[----:B-1----:R-:W-:-:S05]  /*0da0*/  IADD3 R13, PT, PT, R8, 0x1, RZ ;  /* 0x00000001080d7810 */ /* 0x002fca0007ffe0ff */
[----:B------:R3:W-:Y:S02]  /*0db0*/  STG.E desc[UR6][R4.64], R13 ;  /* 0x0000000d04007986 */ /* 0x0007e4000c101906 */
.L_x_9:
[----:B------:R-:W-:Y:S05]  /*0dc0*/  @!P1 EXIT ;  /* 0x000000000000994d */ /* 0x000fea0003800000 */
[----:B--23--:R-:W1:Y:S01]  /*0dd0*/  LDC.64 R10, c[0x0][0x380] ;  /* 0x0000e000ff0a7b82 */ /* 0x00ce620000000a00 */
[----:B0-----:R-:W-:Y:S01]  /*0de0*/  IADD3 R13, PT, PT, R3, R2, RZ ;  /* 0x00000002030d7210 */ /* 0x001fe20007ffe0ff */
[----:B------:R-:W0:Y:S01]  /*0df0*/  LDCU UR4, c[0x0][0x394] ;  /* 0x00007280ff0477ac */ /* 0x000e220008000800 */
[----:B------:R-:W-:-:S05]  /*0e00*/  IADD3 R9, PT, PT, -R9, RZ, RZ ;  /* 0x000000ff09097210 */ /* 0x000fca0007ffe1ff */
[----:B------:R-:W2:Y:S02]  /*0e10*/  LDC.64 R6, c[0x0][0x388] ;  /* 0x0000e200ff067b82 */ /* 0x000ea40000000a00 */
.L_x_10:
[----:B--2---:R-:W-:-:S06]  /*0e20*/  IMAD.WIDE R2, R13, 0x4, R6 ;  /* 0x000000040d027825 */ /* 0x004fcc00078e0206 */
[----:B------:R-:W0:Y:S01]  /*0e30*/  LDG.E R3, desc[UR6][R2.64] ;  /* 0x0000000602037981 */ /* 0x000e22000c1e1900 */
[----:B------:R-:W-:Y:S01]  /*0e40*/  IADD3 R9, PT, PT, R9, 0x1, RZ ;  /* 0x0000000109097810 */ /* 0x000fe20007ffe0ff */
[----:B0--3--:R-:W-:-:S04]  /*0e50*/  IMAD R5, R0, UR4, R3 ;  /* 0x0000000400057c24 */ /* 0x009fc8000f8e0203 */
[----:B-1----:R-:W-:-:S05]  /*0e60*/  IMAD.WIDE R4, R5, 0x4, R10 ;  /* 0x0000000405047825 */ /* 0x002fca00078e020a */
[----:B------:R-:W2:Y:S01]  /*0e70*/  LDG.E R8, desc[UR6][R4.64] ;  /* 0x0000000604087981 */ /* 0x000ea2000c1e1900 */
[----:B------:R-:W-:Y:S02]  /*0e80*/  ISETP.NE.AND P0, PT, R9, RZ, PT ;  /* 0x000000ff0900720c */ /* 0x000fe40003f05270 */
[----:B------:R-:W-:Y:S02]  /*0e90*/  IADD3 R13, PT, PT, R13, 0x1, RZ ;  /* 0x000000010d0d7810 */ /* 0x000fe40007ffe0ff */
[----:B--2---:R-:W-:-:S05]  /*0ea0*/  IADD3 R15, PT, PT, R8, 0x1, RZ ;  /* 0x00000001080f7810 */ /* 0x004fca0007ffe0ff */
[----:B------:R3:W-:Y:S04]  /*0eb0*/  STG.E desc[UR6][R4.64], R15 ;  /* 0x0000000f04007986 */ /* 0x0007e8000c101906 */
[----:B------:R-:W-:Y:S05]  /*0ec0*/  @P0 BRA `(.L_x_10) ;  /* 0xfffffffc00d40947 */ /* 0x000fea000383ffff */
[----:B------:R-:W-:Y:S05]  /*0ed0*/  EXIT ;  /* 0x000000000000794d */ /* 0x000fea0003800000 */
.L_x_11:
        /* <DEDUP_REMOVED lines=10> */
.L_x_14:


//--------------------- .text._Z9addKernelPiPKiS1_ --------------------------
	.section	.text._Z9addKernelPiPKiS1_,"ax",@progbits
	.align	128
        .global         _Z9addKernelPiPKiS1_
        .type           _Z9addKernelPiPKiS1_,@function
        .size           _Z9addKernelPiPKiS1_,(.L_x_15 - _Z9addKernelPiPKiS1_)
        .other          _Z9addKernelPiPKiS1_,@"STO_CUDA_ENTRY STV_DEFAULT"
_Z9addKernelPiPKiS1_:
.text._Z9addKernelPiPKiS1_:
[----:B------:R-:W-:Y:S01]  /*0000*/  LDC R1, c[0x0][0x37c] ;  /* 0x0000df00ff017b82 */ /* 0x000fe20000000800 */
[----:B------:R-:W0:Y:S07]  /*0010*/  S2R R9, SR_TID.X ;  /* 0x0000000000097919 */ /* 0x000e2e0000002100 */
[----:B------:R-:W0:Y:S01]  /*0020*/  LDC.64 R2, c[0x0][0x388] ;  /* 0x0000e200ff027b82 */ /* 0x000e220000000a00 */
[----:B------:R-:W1:Y:S07]  /*0030*/  LDCU.64 UR4, c[0x0][0x358] ;  /* 0x00006b00ff0477ac */ /* 0x000e6e0008000a00 */
[----:B------:R-:W2:Y:S08]  /*0040*/  LDC.64 R4, c[0x0][0x390] ;  /* 0x0000e400ff047b82 */ /* 0x000eb00000000a00 */
[----:B------:R-:W3:Y:S01]  /*0050*/  LDC.64 R6, c[0x0][0x380] ;  /* 0x0000e000ff067b82 */ /* 0x000ee20000000a00 */
[----:B0-----:R-:W-:-:S04]  /*0060*/  IMAD.WIDE.U32 R2, R9, 0x4, R2 ;  /* 0x0000000409027825 */ /* 0x001fc800078e0002 */
[C---:B--2---:R-:W-:Y:S02]  /*0070*/  IMAD.WIDE.U32 R4, R9.reuse, 0x4, R4 ;  /* 0x0000000409047825 */ /* 0x044fe400078e0004 */
[----:B-1----:R-:W2:Y:S04]  /*0080*/  LDG.E R2, desc[UR4][R2.64] ;  /* 0x0000000402027981 */ /* 0x002ea8000c1e1900 */
[----:B------:R-:W2:Y:S01]  /*0090*/  LDG.E R5, desc[UR4][R4.64] ;  /* 0x0000000404057981 */ /* 0x000ea2000c1e1900 */
[----:B---3--:R-:W-:Y:S01]  /*00a0*/  IMAD.WIDE.U32 R6, R9, 0x4, R6 ;  /* 0x0000000409067825 */ /* 0x008fe200078e0006 */
[----:B--2---:R-:W-:-:S05]  /*00b0*/  IADD3 R9, PT, PT, R2, R5, RZ ;  /* 0x0000000502097210 */ /* 0x004fca0007ffe0ff */
[----:B------:R-:W-:Y:S01]  /*00c0*/  STG.E desc[UR4][R6.64], R9 ;  /* 0x0000000906007986 */ /* 0x000fe2000c101904 */
[----:B------:R-:W-:Y:S05]  /*00d0*/  EXIT ;  /* 0x000000000000794d */ /* 0x000fea0003800000 */
.L_x_12:
        /* <DEDUP_REMOVED lines=10> */
.L_x_15:


//--------------------- .nv.shared.reserved.0     --------------------------
	.section	.nv.shared.reserved.0,"aw",@nobits
	.weak		__nv_reservedSMEM_offset_0_alias
	.size		__nv_reservedSMEM_offset_0_alias, 0, 64
	.other		__nv_reservedSMEM_offset_0_alias,@"STO_CUDA_RESERVED_SHARED STV_DEFAULT"
__nv_reservedSMEM_offset_0_alias:
	.zero		0
	.zero		64


//--------------------- .nv.constant0._Z24sumThreadedResultsKernelPlPiii --------------------------
	.section	.nv.constant0._Z24sumThreadedResultsKernelPlPiii,"a",@progbits
	.sectionflags	@""
	.align	4
.nv.constant0._Z24sumThreadedResultsKernelPlPiii:
	.zero		920


//--------------------- .nv.constant0._Z18threadedHistKernelPiS_iii --------------------------
	.section	.nv.constant0._Z18threadedHistKernelPiS_iii,"a",@progbits
	.sectionflags	@""
	.align	4
.nv.constant0._Z18threadedHistKernelPiS_iii:
	.zero		924


//--------------------- .nv.constant0._Z9addKernelPiPKiS1_ --------------------------
	.section	.nv.constant0._Z9addKernelPiPKiS1_,"a",@progbits
	.sectionflags	@""
	.align	4
.nv.constant0._Z9addKernelPiPKiS1_:
	.zero		920


//--------------------- SYMBOLS --------------------------

	.type		.nv.reservedSmem.offset0,@object
	.size		.nv.reservedSmem.offset0,0x4
